	.target	sm_80

	.elftype	@"ET_EXEC"


//--------------------- .note.nv.tkinfo           --------------------------
	.section	.note.nv.tkinfo,"",@"SHT_NOTE"
	.sectionflags	@"SHF_NOTE_NV_TKINFO"
	.tkinfo
        /*0018*/ 	.word	0x00000002
        /*0030*/ 	.string	""
        /*0030*/ 	.string	"ptxas"
        /*0030*/ 	.string	"Cuda compilation tools, release 13.0, V13.0.88"
        /*0030*/ 	.string	"Build cuda_13.0.r13.0/compiler.36424714_0"
        /*0030*/ 	.string	"-v  -suppress-debug-info  -lineinfo  -arch sm_80 "



//--------------------- .note.nv.cuinfo           --------------------------
	.section	.note.nv.cuinfo,"",@"SHT_NOTE"
	.sectionflags	@"SHF_NOTE_NV_CUINFO"
        /*0018*/ 	.short	0x0002
        /*001a*/ 	.short	0x0050
        /*001c*/ 	.short	0x0082
	.zero		2


//--------------------- .nv.info                  --------------------------
	.section	.nv.info,"",@"SHT_CUDA_INFO"
	.align	4


	//----- nvinfo : EIATTR_REGCOUNT
	.align		4
        /*0000*/ 	.byte	0x04, 0x2f
        /*0002*/ 	.short	(.L_1 - .L_0)
	.align		4
.L_0:
        /*0004*/ 	.word	index@(matmul_kernel)
        /*0008*/ 	.word	0x00000080


	//----- nvinfo : EIATTR_FRAME_SIZE
	.align		4
.L_1:
        /*000c*/ 	.byte	0x04, 0x11
        /*000e*/ 	.short	(.L_3 - .L_2)
	.align		4
.L_2:
        /*0010*/ 	.word	index@(matmul_kernel)
        /*0014*/ 	.word	0x00000000


	//----- nvinfo : EIATTR_MIN_STACK_SIZE
	.align		4
.L_3:
        /*0018*/ 	.byte	0x04, 0x12
        /*001a*/ 	.short	(.L_5 - .L_4)
	.align		4
.L_4:
        /*001c*/ 	.word	index@(matmul_kernel)
        /*0020*/ 	.word	0x00000000
.L_5:


//--------------------- .nv.info.matmul_kernel    --------------------------
	.section	.nv.info.matmul_kernel,"",@"SHT_CUDA_INFO"
	.sectionflags	@""
	.align	4


	//----- nvinfo : EIATTR_CUDA_API_VERSION
	.align		4
        /*0000*/ 	.byte	0x04, 0x37
        /*0002*/ 	.short	(.L_7 - .L_6)
.L_6:
        /*0004*/ 	.word	0x00000082


	//----- nvinfo : EIATTR_SW2861232_WAR
	.align		4
.L_7:
        /*0008*/ 	.byte	0x01, 0x35
	.zero		2


	//----- nvinfo : EIATTR_PARAM_CBANK
	.align		4
        /*000c*/ 	.byte	0x04, 0x0a
        /*000e*/ 	.short	(.L_9 - .L_8)
	.align		4
.L_8:
        /*0010*/ 	.word	index@(.nv.constant0.matmul_kernel)
        /*0014*/ 	.short	0x0160
        /*0016*/ 	.short	0x0050


	//----- nvinfo : EIATTR_CBANK_PARAM_SIZE
	.align		4
.L_9:
        /*0018*/ 	.byte	0x03, 0x19
        /*001a*/ 	.short	0x0050


	//----- nvinfo : EIATTR_KPARAM_INFO
	.align		4
        /*001c*/ 	.byte	0x04, 0x17
        /*001e*/ 	.short	(.L_11 - .L_10)
.L_10:
        /*0020*/ 	.word	0x00000000
        /*0024*/ 	.short	0x000d
        /*0026*/ 	.short	0x0048
        /*0028*/ 	.byte	0x00, 0xf4, 0x21, 0x00


	//----- nvinfo : EIATTR_KPARAM_INFO
	.align		4
.L_11:
        /*002c*/ 	.byte	0x04, 0x17
        /*002e*/ 	.short	(.L_13 - .L_12)
.L_12:
        /*0030*/ 	.word	0x00000000
        /*0034*/ 	.short	0x000c
        /*0036*/ 	.short	0x0040
        /*0038*/ 	.byte	0x00, 0xf4, 0x21, 0x00


	//----- nvinfo : EIATTR_KPARAM_INFO
	.align		4
.L_13:
        /*003c*/ 	.byte	0x04, 0x17
        /*003e*/ 	.short	(.L_15 - .L_14)
.L_14:
        /*0040*/ 	.word	0x00000000
        /*0044*/ 	.short	0x000b
        /*0046*/ 	.short	0x0038
        /*0048*/ 	.byte	0x00, 0xf0, 0x11, 0x00


	//----- nvinfo : EIATTR_KPARAM_INFO
	.align		4
.L_15:
        /*004c*/ 	.byte	0x04, 0x17
        /*004e*/ 	.short	(.L_17 - .L_16)
.L_16:
        /*0050*/ 	.word	0x00000000
        /*0054*/ 	.short	0x000a
        /*0056*/ 	.short	0x0034
        /*0058*/ 	.byte	0x00, 0xf0, 0x11, 0x00


	//----- nvinfo : EIATTR_KPARAM_INFO
	.align		4
.L_17:
        /*005c*/ 	.byte	0x04, 0x17
        /*005e*/ 	.short	(.L_19 - .L_18)
.L_18:
        /*0060*/ 	.word	0x00000000
        /*0064*/ 	.short	0x0009
        /*0066*/ 	.short	0x0030
        /*0068*/ 	.byte	0x00, 0xf0, 0x11, 0x00


	//----- nvinfo : EIATTR_KPARAM_INFO
	.align		4
.L_19:
        /*006c*/ 	.byte	0x04, 0x17
        /*006e*/ 	.short	(.L_21 - .L_20)
.L_20:
        /*0070*/ 	.word	0x00000000
        /*0074*/ 	.short	0x0008
        /*0076*/ 	.short	0x002c
        /*0078*/ 	.byte	0x00, 0xf0, 0x11, 0x00


	//----- nvinfo : EIATTR_KPARAM_INFO
	.align		4
.L_21:
        /*007c*/ 	.byte	0x04, 0x17
        /*007e*/ 	.short	(.L_23 - .L_22)
.L_22:
        /*0080*/ 	.word	0x00000000
        /*0084*/ 	.short	0x0007
        /*0086*/ 	.short	0x0028
        /*0088*/ 	.byte	0x00, 0xf0, 0x11, 0x00


	//----- nvinfo : EIATTR_KPARAM_INFO
	.align		4
.L_23:
        /*008c*/ 	.byte	0x04, 0x17
        /*008e*/ 	.short	(.L_25 - .L_24)
.L_24:
        /*0090*/ 	.word	0x00000000
        /*0094*/ 	.short	0x0006
        /*0096*/ 	.short	0x0024
        /*0098*/ 	.byte	0x00, 0xf0, 0x11, 0x00


	//----- nvinfo : EIATTR_KPARAM_INFO
	.align		4
.L_25:
        /*009c*/ 	.byte	0x04, 0x17
        /*009e*/ 	.short	(.L_27 - .L_26)
.L_26:
        /*00a0*/ 	.word	0x00000000
        /*00a4*/ 	.short	0x0005
        /*00a6*/ 	.short	0x0020
        /*00a8*/ 	.byte	0x00, 0xf0, 0x11, 0x00


	//----- nvinfo : EIATTR_KPARAM_INFO
	.align		4
.L_27:
        /*00ac*/ 	.byte	0x04, 0x17
        /*00ae*/ 	.short	(.L_29 - .L_28)
.L_28:
        /*00b0*/ 	.word	0x00000000
        /*00b4*/ 	.short	0x0004
        /*00b6*/ 	.short	0x001c
        /*00b8*/ 	.byte	0x00, 0xf0, 0x11, 0x00


	//----- nvinfo : EIATTR_KPARAM_INFO
	.align		4
.L_29:
        /*00bc*/ 	.byte	0x04, 0x17
        /*00be*/ 	.short	(.L_31 - .L_30)
.L_30:
        /*00c0*/ 	.word	0x00000000
        /*00c4*/ 	.short	0x0003
        /*00c6*/ 	.short	0x0018
        /*00c8*/ 	.byte	0x00, 0xf0, 0x11, 0x00


	//----- nvinfo : EIATTR_KPARAM_INFO
	.align		4
.L_31:
        /*00cc*/ 	.byte	0x04, 0x17
        /*00ce*/ 	.short	(.L_33 - .L_32)
.L_32:
        /*00d0*/ 	.word	0x00000000
        /*00d4*/ 	.short	0x0002
        /*00d6*/ 	.short	0x0010
        /*00d8*/ 	.byte	0x00, 0xf4, 0x21, 0x00


	//----- nvinfo : EIATTR_KPARAM_INFO
	.align		4
.L_33:
        /*00dc*/ 	.byte	0x04, 0x17
        /*00de*/ 	.short	(.L_35 - .L_34)
.L_34:
        /*00e0*/ 	.word	0x00000000
        /*00e4*/ 	.short	0x0001
        /*00e6*/ 	.short	0x0008
        /*00e8*/ 	.byte	0x00, 0xf4, 0x21, 0x00


	//----- nvinfo : EIATTR_KPARAM_INFO
	.align		4
.L_35:
        /*00ec*/ 	.byte	0x04, 0x17
        /*00ee*/ 	.short	(.L_37 - .L_36)
.L_36:
        /*00f0*/ 	.word	0x00000000
        /*00f4*/ 	.short	0x0000
        /*00f6*/ 	.short	0x0000
        /*00f8*/ 	.byte	0x00, 0xf4, 0x21, 0x00


	//----- nvinfo : EIATTR_MAXREG_COUNT
	.align		4
.L_37:
        /*00fc*/ 	.byte	0x03, 0x1b
        /*00fe*/ 	.short	0x00ff


	//----- nvinfo : EIATTR_NUM_BARRIERS
	.align		4
        /*0100*/ 	.byte	0x02, 0x4c
        /*0102*/ 	.byte	0x01
	.zero		1


	//----- nvinfo : EIATTR_MERCURY_ISA_VERSION
	.align		4
        /*0104*/ 	.byte	0x03, 0x5f
        /*0106*/ 	.short	0x0000


	//----- nvinfo : EIATTR_EXIT_INSTR_OFFSETS
	.align		4
        /*0108*/ 	.byte	0x04, 0x1c
        /*010a*/ 	.short	(.L_39 - .L_38)


	//   ....[0]....
.L_38:
        /*010c*/ 	.word	0x00003530


	//   ....[1]....
        /*0110*/ 	.word	0x00003560


	//----- nvinfo : EIATTR_REQNTID
	.align		4
.L_39:
        /*0114*/ 	.byte	0x04, 0x10
        /*0116*/ 	.short	(.L_41 - .L_40)
.L_40:
        /*0118*/ 	.word	0x00000080
        /*011c*/ 	.word	0x00000001
        /*0120*/ 	.word	0x00000001
.L_41:


//--------------------- .nv.callgraph             --------------------------
	.section	.nv.callgraph,"",@"SHT_CUDA_CALLGRAPH"
	.align	4
	.sectionentsize	8
	.align		4
        /*0000*/ 	.word	0x00000000
	.align		4
        /*0004*/ 	.word	0xffffffff
	.align		4
        /*0008*/ 	.word	0x00000000
	.align		4
        /*000c*/ 	.word	0xfffffffe
	.align		4
        /*0010*/ 	.word	0x00000000
	.align		4
        /*0014*/ 	.word	0xfffffffd
	.align		4
        /*0018*/ 	.word	0x00000000
	.align		4
        /*001c*/ 	.word	0xfffffffc


//--------------------- .nv.rel.action            --------------------------
	.section	.nv.rel.action,"",@"SHT_CUDA_RELOCINFO"
	.align	8
	.sectionentsize	8
        /*0000*/ 	.byte	0x73, 0x00, 0x00, 0x00, 0x00, 0x00, 0x00, 0x00, 0x00, 0x00, 0x00, 0x11, 0x25, 0x00, 0x05, 0x36


//--------------------- .nv.constant0.matmul_kernel --------------------------
	.section	.nv.constant0.matmul_kernel,"a",@progbits
	.sectionflags	@""
	.align	4
.nv.constant0.matmul_kernel:
	.zero		432


//--------------------- .text.matmul_kernel       --------------------------
	.section	.text.matmul_kernel,"ax",@progbits
	.sectioninfo	@"SHI_REGISTERS=128"
	.align	128
        .global         matmul_kernel
        .type           matmul_kernel,@function
        .size           matmul_kernel,(.L_x_4 - matmul_kernel)
        .other          matmul_kernel,@"STO_CUDA_ENTRY STV_DEFAULT"
matmul_kernel:
.text.matmul_kernel:
[----:B------:R-:W-:Y:S02]  /*0000*/  IMAD.MOV.U32 R1, RZ, RZ, c[0x0][0x28] ;  /* 0x00000a00ff017624 */ /* 0x000fe400078e00ff */
[----:B------:R-:W-:Y:S01]  /*0010*/  IMAD.MOV.U32 R0, RZ, RZ, 0x1f ;  /* 0x0000001fff007424 */ /* 0x000fe200078e00ff */
[----:B------:R-:W0:Y:S01]  /*0020*/  S2R R5, SR_CTAID.X ;  /* 0x0000000000057919 */ /* 0x000e220000002500 */
[----:B------:R-:W-:Y:S01]  /*0030*/  ULDC UR4, c[0x0][0x180] ;  /* 0x0000600000047ab9 */ /* 0x000fe20000000800 */
[----:B------:R-:W-:Y:S01]  /*0040*/  CS2R R64, SRZ ;  /* 0x0000000000407805 */ /* 0x000fe2000001ff00 */
[----:B------:R-:W-:Y:S01]  /*0050*/  UIADD3 UR4, UR4, 0x1f, URZ ;  /* 0x0000001f04047890 */ /* 0x000fe2000fffe03f */
[----:B------:R-:W-:Y:S01]  /*0060*/  IADD3 R0, R0, c[0x0][0x17c], RZ ;  /* 0x00005f0000007a10 */ /* 0x000fe20007ffe0ff */
[----:B------:R-:W-:Y:S01]  /*0070*/  ULDC.64 UR8, c[0x0][0x118] ;  /* 0x0000460000087ab9 */ /* 0x000fe20000000a00 */
[----:B------:R-:W-:Y:S01]  /*0080*/  CS2R R66, SRZ ;  /* 0x0000000000427805 */ /* 0x000fe2000001ff00 */
[----:B------:R-:W-:Y:S01]  /*0090*/  UISETP.GE.AND UP0, UPT, UR4, 0x20, UPT ;  /* 0x000000200400788c */ /* 0x000fe2000bf06270 */
[----:B------:R-:W-:Y:S01]  /*00a0*/  SHF.R.S32.HI R3, RZ, 0x1f, R0 ;  /* 0x0000001fff037819 */ /* 0x000fe20000011400 */
[----:B------:R-:W-:Y:S01]  /*00b0*/  CS2R R16, SRZ ;  /* 0x0000000000107805 */ /* 0x000fe2000001ff00 */
[----:B------:R-:W-:Y:S01]  /*00c0*/  CS2R R18, SRZ ;  /* 0x0000000000127805 */ /* 0x000fe2000001ff00 */
[----:B------:R-:W-:Y:S01]  /*00d0*/  CS2R R48, SRZ ;  /* 0x0000000000307805 */ /* 0x000fe2000001ff00 */
[----:B------:R-:W-:Y:S01]  /*00e0*/  LEA.HI R3, R3, R0, RZ, 0x5 ;  /* 0x0000000003037211 */ /* 0x000fe200078f28ff */
[----:B------:R-:W-:Y:S01]  /*00f0*/  CS2R R50, SRZ ;  /* 0x0000000000327805 */ /* 0x000fe2000001ff00 */
[----:B------:R-:W-:Y:S01]  /*0100*/  CS2R R20, SRZ ;  /* 0x0000000000147805 */ /* 0x000fe2000001ff00 */
[----:B------:R-:W-:Y:S01]  /*0110*/  CS2R R22, SRZ ;  /* 0x0000000000167805 */ /* 0x000fe2000001ff00 */
[----:B------:R-:W-:-:S05]  /*0120*/  SHF.R.S32.HI R3, RZ, 0x5, R3 ;  /* 0x00000005ff037819 */ /* 0x000fca0000011403 */
[----:B------:R-:W-:Y:S01]  /*0130*/  IMAD.SHL.U32 R4, R3, 0x8, RZ ;  /* 0x0000000803047824 */ /* 0x000fe200078e00ff */
[----:B0-----:R-:W-:-:S04]  /*0140*/  IABS R8, R5 ;  /* 0x0000000500087213 */ /* 0x001fc80000000000 */
[-C--:B------:R-:W-:Y:S02]  /*0150*/  IABS R7, R4.reuse ;  /* 0x0000000400077213 */ /* 0x080fe40000000000 */
[----:B------:R-:W-:Y:S02]  /*0160*/  IABS R10, R4 ;  /* 0x00000004000a7213 */ /* 0x000fe40000000000 */
[----:B------:R-:W0:Y:S08]  /*0170*/  I2F.RP R0, R7 ;  /* 0x0000000700007306 */ /* 0x000e300000209400 */
[----:B0-----:R-:W0:Y:S02]  /*0180*/  MUFU.RCP R0, R0 ;  /* 0x0000000000007308 */ /* 0x001e240000001000 */
[----:B0-----:R-:W-:Y:S01]  /*0190*/  IADD3 R2, R0, 0xffffffe, RZ ;  /* 0x0ffffffe00027810 */ /* 0x001fe20007ffe0ff */
[----:B------:R-:W-:-:S05]  /*01a0*/  IMAD.MOV R0, RZ, RZ, -R10 ;  /* 0x000000ffff007224 */ /* 0x000fca00078e0a0a */
[----:B------:R0:W1:Y:S02]  /*01b0*/  F2I.FTZ.U32.TRUNC.NTZ R3, R2 ;  /* 0x0000000200037305 */ /* 0x000064000021f000 */
[----:B0-----:R-:W-:Y:S02]  /*01c0*/  IMAD.MOV.U32 R2, RZ, RZ, RZ ;  /* 0x000000ffff027224 */ /* 0x001fe400078e00ff */
[----:B-1----:R-:W-:-:S04]  /*01d0*/  IMAD.MOV R6, RZ, RZ, -R3 ;  /* 0x000000ffff067224 */ /* 0x002fc800078e0a03 */
[----:B------:R-:W-:Y:S02]  /*01e0*/  IMAD R9, R6, R7, RZ ;  /* 0x0000000706097224 */ /* 0x000fe400078e02ff */
[----:B------:R-:W-:Y:S02]  /*01f0*/  IMAD.MOV.U32 R6, RZ, RZ, R8 ;  /* 0x000000ffff067224 */ /* 0x000fe400078e0008 */
[----:B------:R-:W-:-:S06]  /*0200*/  IMAD.HI.U32 R3, R3, R9, R2 ;  /* 0x0000000903037227 */ /* 0x000fcc00078e0002 */
[----:B------:R-:W-:-:S04]  /*0210*/  IMAD.HI.U32 R3, R3, R6, RZ ;  /* 0x0000000603037227 */ /* 0x000fc800078e00ff */
[----:B------:R-:W-:-:S05]  /*0220*/  IMAD R0, R3, R0, R6 ;  /* 0x0000000003007224 */ /* 0x000fca00078e0206 */
[----:B------:R-:W-:-:S13]  /*0230*/  ISETP.GT.U32.AND P1, PT, R7, R0, PT ;  /* 0x000000000700720c */ /* 0x000fda0003f24070 */
[----:B------:R-:W-:Y:S01]  /*0240*/  @!P1 IMAD.IADD R0, R0, 0x1, -R7 ;  /* 0x0000000100009824 */ /* 0x000fe200078e0a07 */
[----:B------:R-:W-:Y:S02]  /*0250*/  @!P1 IADD3 R3, R3, 0x1, RZ ;  /* 0x0000000103039810 */ /* 0x000fe40007ffe0ff */
[----:B------:R-:W-:Y:S02]  /*0260*/  ISETP.NE.AND P1, PT, R4, RZ, PT ;  /* 0x000000ff0400720c */ /* 0x000fe40003f25270 */
[----:B------:R-:W-:Y:S02]  /*0270*/  ISETP.GE.U32.AND P0, PT, R0, R7, PT ;  /* 0x000000070000720c */ /* 0x000fe40003f06070 */
[----:B------:R-:W-:-:S04]  /*0280*/  LOP3.LUT R0, R5, R4, RZ, 0x3c, !PT ;  /* 0x0000000405007212 */ /* 0x000fc800078e3cff */
[----:B------:R-:W-:Y:S01]  /*0290*/  ISETP.GE.AND P2, PT, R0, RZ, PT ;  /* 0x000000ff0000720c */ /* 0x000fe20003f46270 */
[----:B------:R-:W-:-:S05]  /*02a0*/  IMAD.MOV.U32 R0, RZ, RZ, c[0x0][0x178] ;  /* 0x00005e00ff007624 */ /* 0x000fca00078e00ff */
[----:B------:R-:W-:Y:S02]  /*02b0*/  IADD3 R0, R0, 0x7f, RZ ;  /* 0x0000007f00007810 */ /* 0x000fe40007ffe0ff */
[----:B------:R-:W-:-:S05]  /*02c0*/  @P0 IADD3 R3, R3, 0x1, RZ ;  /* 0x0000000103030810 */ /* 0x000fca0007ffe0ff */
[----:B------:R-:W-:Y:S01]  /*02d0*/  IMAD.MOV.U32 R2, RZ, RZ, R3 ;  /* 0x000000ffff027224 */ /* 0x000fe200078e0003 */
[----:B------:R-:W-:-:S03]  /*02e0*/  SHF.R.S32.HI R3, RZ, 0x1f, R0 ;  /* 0x0000001fff037819 */ /* 0x000fc60000011400 */
[----:B------:R-:W-:Y:S01]  /*02f0*/  @!P2 IMAD.MOV R2, RZ, RZ, -R2 ;  /* 0x000000ffff02a224 */ /* 0x000fe200078e0a02 */
[----:B------:R-:W-:Y:S02]  /*0300*/  @!P1 LOP3.LUT R2, RZ, R4, RZ, 0x33, !PT ;  /* 0x00000004ff029212 */ /* 0x000fe400078e33ff */
[----:B------:R-:W-:-:S03]  /*0310*/  LEA.HI R3, R3, R0, RZ, 0x7 ;  /* 0x0000000003037211 */ /* 0x000fc600078f38ff */
[----:B------:R-:W-:Y:S02]  /*0320*/  IMAD.SHL.U32 R6, R2, 0x8, RZ ;  /* 0x0000000802067824 */ /* 0x000fe400078e00ff */
[----:B------:R-:W-:-:S03]  /*0330*/  IMAD.MOV R2, RZ, RZ, -R2 ;  /* 0x000000ffff027224 */ /* 0x000fc600078e0a02 */
[----:B------:R-:W-:Y:S01]  /*0340*/  LEA.HI.SX32 R3, R3, -R6, 0x19 ;  /* 0x8000000603037211 */ /* 0x000fe200078fcaff */
[----:B------:R-:W-:-:S03]  /*0350*/  IMAD R8, R4, R2, R5 ;  /* 0x0000000204087224 */ /* 0x000fc600078e0205 */
[----:B------:R-:W-:-:S04]  /*0360*/  IMNMX R11, R3, 0x8, PT ;  /* 0x00000008030b7817 */ /* 0x000fc80003800200 */
[-C--:B------:R-:W-:Y:S02]  /*0370*/  IABS R7, R11.reuse ;  /* 0x0000000b00077213 */ /* 0x080fe40000000000 */
[----:B------:R-:W-:Y:S02]  /*0380*/  IABS R4, R11 ;  /* 0x0000000b00047213 */ /* 0x000fe40000000000 */
[----:B------:R-:W0:Y:S08]  /*0390*/  I2F.RP R0, R7 ;  /* 0x0000000700007306 */ /* 0x000e300000209400 */
[----:B0-----:R-:W0:Y:S02]  /*03a0*/  MUFU.RCP R0, R0 ;  /* 0x0000000000007308 */ /* 0x001e240000001000 */
[----:B0-----:R-:W-:Y:S01]  /*03b0*/  IADD3 R3, R0, 0xffffffe, RZ ;  /* 0x0ffffffe00037810 */ /* 0x001fe20007ffe0ff */
[----:B------:R-:W-:-:S05]  /*03c0*/  IMAD.MOV R0, RZ, RZ, -R4 ;  /* 0x000000ffff007224 */ /* 0x000fca00078e0a04 */
[----:B------:R-:W0:Y:S02]  /*03d0*/  F2I.FTZ.U32.TRUNC.NTZ R3, R3 ;  /* 0x0000000300037305 */ /* 0x000e24000021f000 */
[----:B0-----:R-:W-:-:S04]  /*03e0*/  IMAD.MOV R9, RZ, RZ, -R3 ;  /* 0x000000ffff097224 */ /* 0x001fc800078e0a03 */
[----:B------:R-:W-:Y:S01]  /*03f0*/  IMAD.MOV.U32 R2, RZ, RZ, R9 ;  /* 0x000000ffff027224 */ /* 0x000fe200078e0009 */
[----:B------:R-:W-:-:S03]  /*0400*/  IABS R9, R8 ;  /* 0x0000000800097213 */ /* 0x000fc60000000000 */
[----:B------:R-:W-:Y:S02]  /*0410*/  IMAD R5, R2, R7, RZ ;  /* 0x0000000702057224 */ /* 0x000fe400078e02ff */
[----:B------:R-:W-:-:S04]  /*0420*/  IMAD.MOV.U32 R2, RZ, RZ, RZ ;  /* 0x000000ffff027224 */ /* 0x000fc800078e00ff */
        /* <DEDUP_REMOVED lines=9> */
[----:B------:R-:W-:Y:S02]  /*04c0*/  ISETP.GE.AND P2, PT, R0, RZ, PT ;  /* 0x000000ff0000720c */ /* 0x000fe40003f46270 */
[----:B------:R-:W0:Y:S05]  /*04d0*/  S2R R0, SR_TID.X ;  /* 0x0000000000007919 */ /* 0x000e2a0000002100 */
[----:B------:R-:W-:Y:S02]  /*04e0*/  @P0 IADD3 R2, R2, 0x1, RZ ;  /* 0x0000000102020810 */ /* 0x000fe40007ffe0ff */
[----:B------:R-:W-:-:S03]  /*04f0*/  PLOP3.LUT P0, PT, PT, PT, UP0, 0x80, 0x0 ;  /* 0x000000000000781c */ /* 0x000fc60003f0f008 */
[----:B------:R-:W-:-:S04]  /*0500*/  IMAD.MOV.U32 R4, RZ, RZ, R2 ;  /* 0x000000ffff047224 */ /* 0x000fc800078e0002 */
[----:B------:R-:W-:Y:S01]  /*0510*/  @!P2 IMAD.MOV R4, RZ, RZ, -R4 ;  /* 0x000000ffff04a224 */ /* 0x000fe200078e0a04 */
[----:B------:R-:W-:-:S05]  /*0520*/  @!P1 LOP3.LUT R4, RZ, R11, RZ, 0x33, !PT ;  /* 0x0000000bff049212 */ /* 0x000fca00078e33ff */
[----:B------:R-:W-:Y:S02]  /*0530*/  IMAD.MOV R2, RZ, RZ, -R4 ;  /* 0x000000ffff027224 */ /* 0x000fe400078e0a04 */
[----:B------:R-:W-:Y:S02]  /*0540*/  IMAD.SHL.U32 R4, R4, 0x20, RZ ;  /* 0x0000002004047824 */ /* 0x000fe400078e00ff */
[----:B------:R-:W-:Y:S01]  /*0550*/  IMAD R2, R11, R2, R8 ;  /* 0x000000020b027224 */ /* 0x000fe200078e0208 */
[----:B0-----:R-:W-:-:S03]  /*0560*/  LOP3.LUT R3, R0, 0x60, RZ, 0xc0, !PT ;  /* 0x0000006000037812 */ /* 0x001fc600078ec0ff */
[----:B------:R-:W-:Y:S01]  /*0570*/  IMAD.IADD R5, R6, 0x1, R2 ;  /* 0x0000000106057824 */ /* 0x000fe200078e0202 */
[----:B------:R-:W-:-:S05]  /*0580*/  LOP3.LUT R2, R0, 0x7f, RZ, 0xc0, !PT ;  /* 0x0000007f00027812 */ /* 0x000fca00078ec0ff */
[----:B------:R-:W-:Y:S01]  /*0590*/  IMAD R5, R5, 0x80, R2 ;  /* 0x0000008005057824 */ /* 0x000fe200078e0202 */
[----:B------:R-:W-:Y:S05]  /*05a0*/  @!P0 BRA `(.L_x_0) ;  /* 0x000020f000008947 */ /* 0x000fea0003800000 */
[----:B------:R-:W-:Y:S01]  /*05b0*/  IABS R21, c[0x0][0x17c] ;  /* 0x00005f0000157a13 */ /* 0x000fe20000000000 */
[----:B------:R-:W-:Y:S01]  /*05c0*/  USHF.R.S32.HI UR5, URZ, 0x1f, UR4 ;  /* 0x0000001f3f057899 */ /* 0x000fe20008011404 */
[----:B------:R-:W-:Y:S01]  /*05d0*/  IABS R23, c[0x0][0x178] ;  /* 0x00005e0000177a13 */ /* 0x000fe20000000000 */
[----:B------:R-:W-:Y:S01]  /*05e0*/  IMAD.MOV.U32 R94, RZ, RZ, c[0x0][0x180] ;  /* 0x00006000ff5e7624 */ /* 0x000fe200078e00ff */
[----:B------:R-:W0:Y:S01]  /*05f0*/  I2F.RP R11, R21 ;  /* 0x00000015000b7306 */ /* 0x000e220000209400 */
[----:B------:R-:W-:Y:S01]  /*0600*/  LEA.HI R25, R3, R4, RZ, 0x1b ;  /* 0x0000000403197211 */ /* 0x000fe200078fd8ff */
[----:B------:R-:W-:Y:S01]  /*0610*/  ULEA.HI UR5, UR5, UR4, URZ, 0x5 ;  /* 0x0000000405057291 */ /* 0x000fe2000f8f283f */
[----:B------:R-:W-:Y:S01]  /*0620*/  CS2R R68, SRZ ;  /* 0x0000000000447805 */ /* 0x000fe2000001ff00 */
[----:B------:R-:W-:Y:S01]  /*0630*/  CS2R R70, SRZ ;  /* 0x0000000000467805 */ /* 0x000fe2000001ff00 */
[C---:B------:R-:W-:Y:S01]  /*0640*/  IADD3 R26, R25.reuse, 0x10, RZ ;  /* 0x00000010191a7810 */ /* 0x040fe20007ffe0ff */
[----:B------:R-:W-:Y:S01]  /*0650*/  CS2R R64, SRZ ;  /* 0x0000000000407805 */ /* 0x000fe2000001ff00 */
[C---:B------:R-:W-:Y:S01]  /*0660*/  IADD3 R27, R25.reuse, 0xc, RZ ;  /* 0x0000000c191b7810 */ /* 0x040fe20007ffe0ff */
[----:B------:R-:W1:Y:S01]  /*0670*/  I2F.RP R12, R23 ;  /* 0x00000017000c7306 */ /* 0x000e620000209400 */
[C---:B------:R-:W-:Y:S01]  /*0680*/  IADD3 R28, R25.reuse, 0x8, RZ ;  /* 0x00000008191c7810 */ /* 0x040fe20007ffe0ff */
[----:B------:R-:W-:Y:S01]  /*0690*/  CS2R R66, SRZ ;  /* 0x0000000000427805 */ /* 0x000fe2000001ff00 */
[----:B------:R-:W-:Y:S01]  /*06a0*/  IABS R15, R27 ;  /* 0x0000001b000f7213 */ /* 0x000fe20000000000 */
[----:B------:R-:W-:Y:S01]  /*06b0*/  CS2R R60, SRZ ;  /* 0x00000000003c7805 */ /* 0x000fe2000001ff00 */
[----:B------:R-:W-:Y:S01]  /*06c0*/  IADD3 R29, R25, 0x4, RZ ;  /* 0x00000004191d7810 */ /* 0x000fe20007ffe0ff */
[----:B------:R-:W-:Y:S01]  /*06d0*/  CS2R R62, SRZ ;  /* 0x00000000003e7805 */ /* 0x000fe2000001ff00 */
[----:B------:R-:W-:Y:S01]  /*06e0*/  IABS R20, R28 ;  /* 0x0000001c00147213 */ /* 0x000fe20000000000 */
[----:B0-----:R-:W0:Y:S01]  /*06f0*/  MUFU.RCP R11, R11 ;  /* 0x0000000b000b7308 */ /* 0x001e220000001000 */
[----:B------:R-:W-:Y:S01]  /*0700*/  IABS R22, R29 ;  /* 0x0000001d00167213 */ /* 0x000fe20000000000 */
[----:B------:R-:W-:Y:S01]  /*0710*/  CS2R R56, SRZ ;  /* 0x0000000000387805 */ /* 0x000fe2000001ff00 */
[----:B------:R-:W-:Y:S01]  /*0720*/  IABS R24, R25 ;  /* 0x0000001900187213 */ /* 0x000fe20000000000 */
[----:B------:R-:W-:Y:S01]  /*0730*/  CS2R R58, SRZ ;  /* 0x00000000003a7805 */ /* 0x000fe2000001ff00 */
[----:B------:R-:W-:Y:S01]  /*0740*/  CS2R R52, SRZ ;  /* 0x0000000000347805 */ /* 0x000fe2000001ff00 */
[----:B------:R-:W-:Y:S01]  /*0750*/  CS2R R54, SRZ ;  /* 0x0000000000367805 */ /* 0x000fe2000001ff00 */
[----:B------:R-:W-:Y:S01]  /*0760*/  CS2R R48, SRZ ;  /* 0x0000000000307805 */ /* 0x000fe2000001ff00 */
[----:B-1----:R-:W1:Y:S01]  /*0770*/  MUFU.RCP R12, R12 ;  /* 0x0000000c000c7308 */ /* 0x002e620000001000 */
[----:B------:R-:W-:Y:S01]  /*0780*/  CS2R R50, SRZ ;  /* 0x0000000000327805 */ /* 0x000fe2000001ff00 */
[----:B------:R-:W-:Y:S01]  /*0790*/  CS2R R44, SRZ ;  /* 0x00000000002c7805 */ /* 0x000fe2000001ff00 */
[----:B------:R-:W-:Y:S01]  /*07a0*/  CS2R R46, SRZ ;  /* 0x00000000002e7805 */ /* 0x000fe2000001ff00 */
[----:B------:R-:W-:-:S02]  /*07b0*/  ULDC UR6, c[0x0][0x188] ;  /* 0x0000620000067ab9 */ /* 0x000fc40000000800 */
[----:B------:R-:W-:Y:S01]  /*07c0*/  USHF.L.U32 UR38, UR6, 0x5, URZ ;  /* 0x0000000506267899 */ /* 0x000fe2000800063f */
[----:B0-----:R-:W-:Y:S01]  /*07d0*/  IADD3 R6, R11, 0xffffffe, RZ ;  /* 0x0ffffffe0b067810 */ /* 0x001fe20007ffe0ff */
[----:B------:R-:W-:Y:S01]  /*07e0*/  UIMAD UR7, UR6, 0x1f, URZ ;  /* 0x0000001f060778a4 */ /* 0x000fe2000f8e023f */
[----:B------:R-:W-:Y:S01]  /*07f0*/  IADD3 R11, R25, 0x18, RZ ;  /* 0x00000018190b7810 */ /* 0x000fe20007ffe0ff */
[----:B------:R-:W-:Y:S01]  /*0800*/  UIMAD UR10, UR6, 0x1e, URZ ;  /* 0x0000001e060a78a4 */ /* 0x000fe2000f8e023f */
[----:B------:R0:W2:Y:S01]  /*0810*/  F2I.FTZ.U32.TRUNC.NTZ R7, R6 ;  /* 0x0000000600077305 */ /* 0x0000a2000021f000 */
[----:B------:R-:W-:Y:S01]  /*0820*/  UIMAD UR11, UR6, 0x1d, URZ ;  /* 0x0000001d060b78a4 */ /* 0x000fe2000f8e023f */
[----:B------:R-:W-:Y:S01]  /*0830*/  IABS R16, R11 ;  /* 0x0000000b00107213 */ /* 0x000fe20000000000 */
[----:B------:R-:W-:Y:S01]  /*0840*/  UIMAD UR12, UR6, 0x1c, URZ ;  /* 0x0000001c060c78a4 */ /* 0x000fe2000f8e023f */
[----:B-1----:R-:W-:Y:S01]  /*0850*/  IADD3 R8, R12, 0xffffffe, RZ ;  /* 0x0ffffffe0c087810 */ /* 0x002fe20007ffe0ff */
[----:B------:R-:W-:-:S02]  /*0860*/  UIMAD UR13, UR6, 0x1b, URZ ;  /* 0x0000001b060d78a4 */ /* 0x000fc4000f8e023f */
[----:B------:R-:W-:Y:S01]  /*0870*/  UIMAD UR14, UR6, 0x1a, URZ ;  /* 0x0000001a060e78a4 */ /* 0x000fe2000f8e023f */
[----:B------:R-:W1:Y:S01]  /*0880*/  F2I.FTZ.U32.TRUNC.NTZ R9, R8 ;  /* 0x0000000800097305 */ /* 0x000e62000021f000 */
[----:B0-----:R-:W-:Y:S01]  /*0890*/  IMAD.MOV.U32 R6, RZ, RZ, RZ ;  /* 0x000000ffff067224 */ /* 0x001fe200078e00ff */
[----:B------:R-:W-:Y:S02]  /*08a0*/  UIMAD UR15, UR6, 0x19, URZ ;  /* 0x00000019060f78a4 */ /* 0x000fe4000f8e023f */
[----:B------:R-:W-:Y:S02]  /*08b0*/  UIMAD UR16, UR6, 0x18, URZ ;  /* 0x00000018061078a4 */ /* 0x000fe4000f8e023f */
[----:B------:R-:W-:Y:S01]  /*08c0*/  UIMAD UR17, UR6, 0x17, URZ ;  /* 0x00000017061178a4 */ /* 0x000fe2000f8e023f */
[----:B--2---:R-:W-:Y:S01]  /*08d0*/  IMAD.MOV R10, RZ, RZ, -R7 ;  /* 0x000000ffff0a7224 */ /* 0x004fe200078e0a07 */
[----:B------:R-:W-:Y:S02]  /*08e0*/  UIMAD UR18, UR6, 0x16, URZ ;  /* 0x00000016061278a4 */ /* 0x000fe4000f8e023f */
[----:B------:R-:W-:Y:S01]  /*08f0*/  UIMAD UR19, UR6, 0x15, URZ ;  /* 0x00000015061378a4 */ /* 0x000fe2000f8e023f */
[----:B------:R-:W-:Y:S01]  /*0900*/  IMAD R13, R10, R21, RZ ;  /* 0x000000150a0d7224 */ /* 0x000fe200078e02ff */
[----:B------:R-:W-:Y:S01]  /*0910*/  IADD3 R10, R25, 0x1c, RZ ;  /* 0x0000001c190a7810 */ /* 0x000fe20007ffe0ff */
[----:B------:R-:W-:-:S02]  /*0920*/  UIMAD UR20, UR6, 0x14, URZ ;  /* 0x00000014061478a4 */ /* 0x000fc4000f8e023f */
[----:B------:R-:W-:Y:S01]  /*0930*/  IMAD.HI.U32 R7, R7, R13, R6 ;  /* 0x0000000d07077227 */ /* 0x000fe200078e0006 */
[----:B------:R-:W-:Y:S01]  /*0940*/  IABS R14, R10 ;  /* 0x0000000a000e7213 */ /* 0x000fe20000000000 */
[----:B------:R-:W-:Y:S01]  /*0950*/  UIMAD UR21, UR6, 0x13, URZ ;  /* 0x00000013061578a4 */ /* 0x000fe2000f8e023f */
[----:B------:R-:W-:Y:S01]  /*0960*/  IADD3 R13, R25, 0x14, RZ ;  /* 0x00000014190d7810 */ /* 0x000fe20007ffe0ff */
[----:B-1----:R-:W-:Y:S01]  /*0970*/  IMAD.MOV R8, RZ, RZ, -R9 ;  /* 0x000000ffff087224 */ /* 0x002fe200078e0a09 */
[----:B------:R-:W-:Y:S01]  /*0980*/  UIMAD UR22, UR6, 0x12, URZ ;  /* 0x00000012061678a4 */ /* 0x000fe2000f8e023f */
[C---:B------:R-:W-:Y:S01]  /*0990*/  IMAD.HI.U32 R6, R7.reuse, R14, RZ ;  /* 0x0000000e07067227 */ /* 0x040fe200078e00ff */
[----:B------:R-:W-:Y:S01]  /*09a0*/  IABS R18, R13 ;  /* 0x0000000d00127213 */ /* 0x000fe20000000000 */
[----:B------:R-:W-:Y:S02]  /*09b0*/  UIMAD UR23, UR6, 0x11, URZ ;  /* 0x00000011061778a4 */ /* 0x000fe4000f8e023f */
[----:B------:R-:W-:Y:S01]  /*09c0*/  IMAD R19, R8, R23, RZ ;  /* 0x0000001708137224 */ /* 0x000fe200078e02ff */
[----:B------:R-:W-:Y:S01]  /*09d0*/  USHF.L.U32 UR24, UR6, 0x4, URZ ;  /* 0x0000000406187899 */ /* 0x000fe2000800063f */
[----:B------:R-:W-:Y:S01]  /*09e0*/  IMAD.MOV.U32 R8, RZ, RZ, RZ ;  /* 0x000000ffff087224 */ /* 0x000fe200078e00ff */
[----:B------:R-:W-:Y:S01]  /*09f0*/  UIMAD UR25, UR6, 0xf, URZ ;  /* 0x0000000f061978a4 */ /* 0x000fe2000f8e023f */
[----:B------:R-:W-:Y:S01]  /*0a00*/  IMAD.MOV R6, RZ, RZ, -R6 ;  /* 0x000000ffff067224 */ /* 0x000fe200078e0a06 */
[----:B------:R-:W-:Y:S01]  /*0a10*/  UIMAD UR26, UR6, 0xe, URZ ;  /* 0x0000000e061a78a4 */ /* 0x000fe2000f8e023f */
[----:B------:R-:W-:Y:S01]  /*0a20*/  IMAD.HI.U32 R12, R7, R16, RZ ;  /* 0x00000010070c7227 */ /* 0x000fe200078e00ff */
[----:B------:R-:W-:-:S02]  /*0a30*/  UIMAD UR27, UR6, 0xd, URZ ;  /* 0x0000000d061b78a4 */ /* 0x000fc4000f8e023f */
[----:B------:R-:W-:Y:S01]  /*0a40*/  UIMAD UR28, UR6, 0xc, URZ ;  /* 0x0000000c061c78a4 */ /* 0x000fe2000f8e023f */
[----:B------:R-:W-:Y:S01]  /*0a50*/  IMAD.HI.U32 R19, R9, R19, R8 ;  /* 0x0000001309137227 */ /* 0x000fe200078e0008 */
[----:B------:R-:W-:Y:S02]  /*0a60*/  UIMAD UR29, UR6, 0xb, URZ ;  /* 0x0000000b061d78a4 */ /* 0x000fe4000f8e023f */
[----:B------:R-:W-:Y:S01]  /*0a70*/  UIMAD UR30, UR6, 0xa, URZ ;  /* 0x0000000a061e78a4 */ /* 0x000fe2000f8e023f */
[----:B------:R-:W-:Y:S01]  /*0a80*/  IMAD.HI.U32 R8, R7, R18, RZ ;  /* 0x0000001207087227 */ /* 0x000fe200078e00ff */
[----:B------:R-:W-:Y:S02]  /*0a90*/  UIMAD UR31, UR6, 0x9, URZ ;  /* 0x00000009061f78a4 */ /* 0x000fe4000f8e023f */
[----:B------:R-:W-:Y:S01]  /*0aa0*/  USHF.L.U32 UR32, UR6, 0x3, URZ ;  /* 0x0000000306207899 */ /* 0x000fe2000800063f */
[C---:B------:R-:W-:Y:S01]  /*0ab0*/  IMAD R6, R21.reuse, R6, R14 ;  /* 0x0000000615067224 */ /* 0x040fe200078e020e */
[----:B------:R-:W-:Y:S01]  /*0ac0*/  IABS R14, R26 ;  /* 0x0000001a000e7213 */ /* 0x000fe20000000000 */
[----:B------:R-:W-:Y:S01]  /*0ad0*/  IMAD.MOV R12, RZ, RZ, -R12 ;  /* 0x000000ffff0c7224 */ /* 0x000fe200078e0a0c */
[----:B------:R-:W-:Y:S01]  /*0ae0*/  UIMAD UR33, UR6, 0x7, URZ ;  /* 0x00000007062178a4 */ /* 0x000fe2000f8e023f */
[----:B------:R-:W-:Y:S01]  /*0af0*/  IMAD.MOV R9, RZ, RZ, -R8 ;  /* 0x000000ffff097224 */ /* 0x000fe200078e0a08 */
[C---:B------:R-:W-:Y:S01]  /*0b00*/  ISETP.GT.U32.AND P1, PT, R21.reuse, R6, PT ;  /* 0x000000061500720c */ /* 0x040fe20003f24070 */
[C---:B------:R-:W-:Y:S01]  /*0b10*/  IMAD R8, R21.reuse, R12, R16 ;  /* 0x0000000c15087224 */ /* 0x040fe200078e0210 */
[----:B------:R-:W-:Y:S01]  /*0b20*/  UIMAD UR34, UR6, 0x6, URZ ;  /* 0x00000006062278a4 */ /* 0x000fe2000f8e023f */
[----:B------:R-:W-:Y:S01]  /*0b30*/  IMAD.MOV.U32 R16, RZ, RZ, R14 ;  /* 0x000000ffff107224 */ /* 0x000fe200078e000e */
[----:B------:R-:W-:Y:S01]  /*0b40*/  UIMAD UR35, UR6, 0x5, URZ ;  /* 0x00000005062378a4 */ /* 0x000fe2000f8e023f */
[C---:B------:R-:W-:Y:S01]  /*0b50*/  IMAD R12, R21.reuse, R9, R18 ;  /* 0x00000009150c7224 */ /* 0x040fe200078e0212 */
[----:B------:R-:W-:Y:S01]  /*0b60*/  ISETP.GT.U32.AND P5, PT, R21, R8, PT ;  /* 0x000000081500720c */ /* 0x000fe20003fa4070 */
[----:B------:R-:W-:Y:S01]  /*0b70*/  IMAD.MOV.U32 R18, RZ, RZ, R15 ;  /* 0x000000ffff127224 */ /* 0x000fe200078e000f */
[----:B------:R-:W-:Y:S01]  /*0b80*/  USHF.L.U32 UR36, UR6, 0x2, URZ ;  /* 0x0000000206247899 */ /* 0x000fe2000800063f */
[----:B------:R-:W-:Y:S01]  /*0b90*/  IMAD.HI.U32 R9, R7, R16, RZ ;  /* 0x0000001007097227 */ /* 0x000fe200078e00ff */
[----:B------:R-:W-:Y:S01]  /*0ba0*/  ISETP.GT.U32.AND P2, PT, R21, R12, PT ;  /* 0x0000000c1500720c */ /* 0x000fe20003f44070 */
[----:B------:R-:W-:-:S02]  /*0bb0*/  UIMAD UR37, UR6, 0x3, URZ ;  /* 0x00000003062578a4 */ /* 0x000fc4000f8e023f */
[C---:B------:R-:W-:Y:S01]  /*0bc0*/  IMAD.HI.U32 R14, R7.reuse, R18, RZ ;  /* 0x00000012070e7227 */ /* 0x040fe200078e00ff */
[----:B------:R-:W-:Y:S02]  /*0bd0*/  USHF.L.U32 UR4, UR6, 0x1, URZ ;  /* 0x0000000106047899 */ /* 0x000fe4000800063f */
[----:B------:R-:W-:Y:S01]  /*0be0*/  USHF.R.S32.HI UR5, URZ, 0x5, UR5 ;  /* 0x000000053f057899 */ /* 0x000fe20008011405 */
[----:B------:R-:W-:Y:S02]  /*0bf0*/  IMAD.MOV R15, RZ, RZ, -R9 ;  /* 0x000000ffff0f7224 */ /* 0x000fe400078e0a09 */
[----:B------:R-:W-:-:S04]  /*0c00*/  IMAD.HI.U32 R9, R7, R20, RZ ;  /* 0x0000001407097227 */ /* 0x000fc800078e00ff */
[----:B------:R-:W-:Y:S02]  /*0c10*/  IMAD.MOV R17, RZ, RZ, -R14 ;  /* 0x000000ffff117224 */ /* 0x000fe400078e0a0e */
[----:B------:R-:W-:Y:S02]  /*0c20*/  IMAD R14, R21, R15, R16 ;  /* 0x0000000f150e7224 */ /* 0x000fe400078e0210 */
[----:B------:R-:W-:-:S03]  /*0c30*/  IMAD.HI.U32 R16, R7, R22, RZ ;  /* 0x0000001607107227 */ /* 0x000fc600078e00ff */
[C---:B------:R-:W-:Y:S01]  /*0c40*/  ISETP.GT.U32.AND P4, PT, R21.reuse, R14, PT ;  /* 0x0000000e1500720c */ /* 0x040fe20003f84070 */
[----:B------:R-:W-:Y:S02]  /*0c50*/  IMAD.MOV R9, RZ, RZ, -R9 ;  /* 0x000000ffff097224 */ /* 0x000fe400078e0a09 */
[C---:B------:R-:W-:Y:S02]  /*0c60*/  IMAD R15, R21.reuse, R17, R18 ;  /* 0x00000011150f7224 */ /* 0x040fe400078e0212 */
[----:B------:R-:W-:Y:S02]  /*0c70*/  IMAD.MOV R17, RZ, RZ, -R16 ;  /* 0x000000ffff117224 */ /* 0x000fe400078e0a10 */
[----:B------:R-:W-:Y:S01]  /*0c80*/  IMAD R16, R21, R9, R20 ;  /* 0x0000000915107224 */ /* 0x000fe200078e0214 */
[----:B------:R-:W-:Y:S01]  /*0c90*/  IABS R9, R5 ;  /* 0x0000000500097213 */ /* 0x000fe20000000000 */
[----:B------:R-:W-:Y:S01]  /*0ca0*/  IMAD.HI.U32 R7, R7, R24, RZ ;  /* 0x0000001807077227 */ /* 0x000fe200078e00ff */
[----:B------:R-:W-:-:S02]  /*0cb0*/  ISETP.GT.U32.AND P6, PT, R21, R15, PT ;  /* 0x0000000f1500720c */ /* 0x000fc40003fc4070 */
[C---:B------:R-:W-:Y:S01]  /*0cc0*/  ISETP.GT.U32.AND P0, PT, R21.reuse, R16, PT ;  /* 0x000000101500720c */ /* 0x040fe20003f04070 */
[----:B------:R-:W-:Y:S02]  /*0cd0*/  @!P2 IMAD.IADD R12, R12, 0x1, -R21 ;  /* 0x000000010c0ca824 */ /* 0x000fe400078e0a15 */
[----:B------:R-:W-:Y:S02]  /*0ce0*/  IMAD.MOV R7, RZ, RZ, -R7 ;  /* 0x000000ffff077224 */ /* 0x000fe400078e0a07 */
[C---:B------:R-:W-:Y:S02]  /*0cf0*/  IMAD R17, R21.reuse, R17, R22 ;  /* 0x0000001115117224 */ /* 0x040fe400078e0216 */
[----:B------:R-:W-:Y:S02]  /*0d00*/  @!P1 IMAD.IADD R6, R6, 0x1, -R21 ;  /* 0x0000000106069824 */ /* 0x000fe400078e0a15 */
[----:B------:R-:W-:Y:S01]  /*0d10*/  IMAD.MOV.U32 R22, RZ, RZ, R9 ;  /* 0x000000ffff167224 */ /* 0x000fe200078e0009 */
[C---:B------:R-:W-:Y:S01]  /*0d20*/  ISETP.GT.U32.AND P1, PT, R21.reuse, R17, PT ;  /* 0x000000111500720c */ /* 0x040fe20003f24070 */
[----:B------:R-:W-:-:S02]  /*0d30*/  IMAD R18, R21, R7, R24 ;  /* 0x0000000715127224 */ /* 0x000fc400078e0218 */
[--C-:B------:R-:W-:Y:S01]  /*0d40*/  @!P0 IMAD.IADD R16, R16, 0x1, -R21.reuse ;  /* 0x0000000110108824 */ /* 0x100fe200078e0a15 */
[C---:B------:R-:W-:Y:S01]  /*0d50*/  ISETP.GT.U32.AND P0, PT, R21.reuse, R12, PT ;  /* 0x0000000c1500720c */ /* 0x040fe20003f04070 */
[----:B------:R-:W-:Y:S01]  /*0d60*/  @!P5 IMAD.IADD R8, R8, 0x1, -R21 ;  /* 0x000000010808d824 */ /* 0x000fe200078e0a15 */
[----:B------:R-:W-:Y:S01]  /*0d70*/  ISETP.GT.U32.AND P5, PT, R21, R6, PT ;  /* 0x000000061500720c */ /* 0x000fe20003fa4070 */
[----:B------:R-:W-:Y:S01]  /*0d80*/  IMAD.HI.U32 R19, R19, R22, RZ ;  /* 0x0000001613137227 */ /* 0x000fe200078e00ff */
[C---:B------:R-:W-:Y:S02]  /*0d90*/  ISETP.GT.U32.AND P3, PT, R21.reuse, R18, PT ;  /* 0x000000121500720c */ /* 0x040fe40003f64070 */
[----:B------:R-:W-:Y:S01]  /*0da0*/  ISETP.GT.U32.AND P2, PT, R21, R8, PT ;  /* 0x000000081500720c */ /* 0x000fe20003f44070 */
[----:B------:R-:W-:Y:S02]  /*0db0*/  IMAD.MOV R19, RZ, RZ, -R19 ;  /* 0x000000ffff137224 */ /* 0x000fe400078e0a13 */
[--C-:B------:R-:W-:Y:S01]  /*0dc0*/  @!P4 IMAD.IADD R14, R14, 0x1, -R21.reuse ;  /* 0x000000010e0ec824 */ /* 0x100fe200078e0a15 */
[----:B------:R-:W-:Y:S01]  /*0dd0*/  ISETP.GE.AND P4, PT, R10, RZ, PT ;  /* 0x000000ff0a00720c */ /* 0x000fe20003f86270 */
[----:B------:R-:W-:Y:S01]  /*0de0*/  IMAD R22, R23, R19, R22 ;  /* 0x0000001317167224 */ /* 0x000fe200078e0216 */
[----:B------:R-:W-:Y:S01]  /*0df0*/  SHF.R.S32.HI R10, RZ, 0x6, R0 ;  /* 0x00000006ff0a7819 */ /* 0x000fe20000011400 */
[----:B------:R-:W-:-:S02]  /*0e00*/  @!P0 IMAD.IADD R12, R12, 0x1, -R21 ;  /* 0x000000010c0c8824 */ /* 0x000fc400078e0a15 */
[--C-:B------:R-:W-:Y:S01]  /*0e10*/  @!P5 IMAD.IADD R6, R6, 0x1, -R21.reuse ;  /* 0x000000010606d824 */ /* 0x100fe200078e0a15 */
[----:B------:R-:W-:Y:S01]  /*0e20*/  ISETP.GT.U32.AND P0, PT, R23, R22, PT ;  /* 0x000000161700720c */ /* 0x000fe20003f04070 */
[--C-:B------:R-:W-:Y:S01]  /*0e30*/  @!P6 IMAD.IADD R15, R15, 0x1, -R21.reuse ;  /* 0x000000010f0fe824 */ /* 0x100fe200078e0a15 */
[----:B------:R-:W-:Y:S01]  /*0e40*/  ISETP.GE.AND P6, PT, R11, RZ, PT ;  /* 0x000000ff0b00720c */ /* 0x000fe20003fc6270 */
[--C-:B------:R-:W-:Y:S01]  /*0e50*/  @!P1 IMAD.IADD R17, R17, 0x1, -R21.reuse ;  /* 0x0000000111119824 */ /* 0x100fe200078e0a15 */
[C---:B------:R-:W-:Y:S01]  /*0e60*/  ISETP.GT.U32.AND P1, PT, R21.reuse, R14, PT ;  /* 0x0000000e1500720c */ /* 0x040fe20003f24070 */
[--C-:B------:R-:W-:Y:S01]  /*0e70*/  @!P3 IMAD.IADD R18, R18, 0x1, -R21.reuse ;  /* 0x000000011212b824 */ /* 0x100fe200078e0a15 */
[C---:B------:R-:W-:Y:S01]  /*0e80*/  ISETP.GT.U32.AND P3, PT, R21.reuse, R16, PT ;  /* 0x000000101500720c */ /* 0x040fe20003f64070 */
[----:B------:R-:W-:Y:S02]  /*0e90*/  IMAD.MOV.U32 R9, RZ, RZ, R6 ;  /* 0x000000ffff097224 */ /* 0x000fe400078e0006 */
[----:B------:R-:W-:Y:S01]  /*0ea0*/  @!P2 IMAD.IADD R8, R8, 0x1, -R21 ;  /* 0x000000010808a824 */ /* 0x000fe200078e0a15 */
[C---:B------:R-:W-:Y:S01]  /*0eb0*/  ISETP.GT.U32.AND P2, PT, R21.reuse, R15, PT ;  /* 0x0000000f1500720c */ /* 0x040fe20003f44070 */
[----:B------:R-:W-:Y:S01]  /*0ec0*/  @!P4 IMAD.MOV R9, RZ, RZ, -R9 ;  /* 0x000000ffff09c224 */ /* 0x000fe200078e0a09 */
[C---:B------:R-:W-:Y:S01]  /*0ed0*/  ISETP.GT.U32.AND P4, PT, R21.reuse, R17, PT ;  /* 0x000000111500720c */ /* 0x040fe20003f84070 */
[----:B------:R-:W-:Y:S01]  /*0ee0*/  @!P0 IMAD.IADD R22, R22, 0x1, -R23 ;  /* 0x0000000116168824 */ /* 0x000fe200078e0a17 */
[----:B------:R-:W-:Y:S01]  /*0ef0*/  ISETP.GT.U32.AND P5, PT, R21, R18, PT ;  /* 0x000000121500720c */ /* 0x000fe20003fa4070 */
[----:B------:R-:W-:Y:S01]  /*0f00*/  IMAD.MOV.U32 R11, RZ, RZ, R8 ;  /* 0x000000ffff0b7224 */ /* 0x000fe200078e0008 */
[----:B------:R-:W-:Y:S01]  /*0f10*/  LOP3.LUT R8, R0, 0x7, RZ, 0xc0, !PT ;  /* 0x0000000700087812 */ /* 0x000fe200078ec0ff */
[----:B------:R-:W-:Y:S01]  /*0f20*/  @!P1 IMAD.IADD R14, R14, 0x1, -R21 ;  /* 0x000000010e0e9824 */ /* 0x000fe200078e0a15 */
[----:B------:R-:W-:Y:S01]  /*0f30*/  ISETP.GT.U32.AND P0, PT, R23, R22, PT ;  /* 0x000000161700720c */ /* 0x000fe20003f04070 */
[----:B------:R-:W-:Y:S01]  /*0f40*/  @!P6 IMAD.MOV R11, RZ, RZ, -R11 ;  /* 0x000000ffff0be224 */ /* 0x000fe200078e0a0b */
[----:B------:R-:W-:Y:S01]  /*0f50*/  ISETP.GE.AND P6, PT, R25, RZ, PT ;  /* 0x000000ff1900720c */ /* 0x000fe20003fc6270 */
[--C-:B------:R-:W-:Y:S01]  /*0f60*/  @!P3 IMAD.IADD R16, R16, 0x1, -R21.reuse ;  /* 0x000000011010b824 */ /* 0x100fe200078e0a15 */
[----:B------:R-:W-:Y:S01]  /*0f70*/  ISETP.GE.AND P1, PT, R13, RZ, PT ;  /* 0x000000ff0d00720c */ /* 0x000fe20003f26270 */
[--C-:B------:R-:W-:Y:S01]  /*0f80*/  @!P2 IMAD.IADD R15, R15, 0x1, -R21.reuse ;  /* 0x000000010f0fa824 */ /* 0x100fe200078e0a15 */
[----:B------:R-:W-:Y:S01]  /*0f90*/  ISETP.GE.AND P2, PT, R26, RZ, PT ;  /* 0x000000ff1a00720c */ /* 0x000fe20003f46270 */
[--C-:B------:R-:W-:Y:S01]  /*0fa0*/  @!P4 IMAD.IADD R17, R17, 0x1, -R21.reuse ;  /* 0x000000011111c824 */ /* 0x100fe200078e0a15 */
[----:B------:R-:W-:Y:S01]  /*0fb0*/  ISETP.GE.AND P3, PT, R27, RZ, PT ;  /* 0x000000ff1b00720c */ /* 0x000fe20003f66270 */
[----:B------:R-:W-:Y:S01]  /*0fc0*/  @!P5 IMAD.IADD R18, R18, 0x1, -R21 ;  /* 0x000000011212d824 */ /* 0x000fe200078e0a15 */
[----:B------:R-:W-:Y:S01]  /*0fd0*/  ISETP.GE.AND P4, PT, R28, RZ, PT ;  /* 0x000000ff1c00720c */ /* 0x000fe20003f86270 */
[C---:B------:R-:W-:Y:S01]  /*0fe0*/  IMAD.SHL.U32 R7, R0.reuse, 0x2, RZ ;  /* 0x0000000200077824 */ /* 0x040fe200078e00ff */
[----:B------:R-:W-:Y:S01]  /*0ff0*/  ISETP.GE.AND P5, PT, R29, RZ, PT ;  /* 0x000000ff1d00720c */ /* 0x000fe20003fa6270 */
[----:B------:R-:W-:-:S02]  /*1000*/  IMAD.SHL.U32 R6, R0, 0x8, RZ ;  /* 0x0000000800067824 */ /* 0x000fc400078e00ff */
[----:B------:R-:W-:Y:S01]  /*1010*/  IMAD R19, R8, 0x110, RZ ;  /* 0x0000011008137824 */ /* 0x000fe200078e02ff */
[----:B------:R-:W-:Y:S01]  /*1020*/  LOP3.LUT R13, R7, 0x10, RZ, 0xc0, !PT ;  /* 0x00000010070d7812 */ /* 0x000fe200078ec0ff */
[----:B------:R-:W-:Y:S01]  /*1030*/  @!P0 IMAD.IADD R22, R22, 0x1, -R23 ;  /* 0x0000000116168824 */ /* 0x000fe200078e0a17 */
[----:B------:R-:W-:Y:S01]  /*1040*/  LOP3.LUT R21, R6, 0x30, RZ, 0xc0, !PT ;  /* 0x0000003006157812 */ /* 0x000fe200078ec0ff */
[----:B------:R-:W-:Y:S01]  /*1050*/  IMAD.MOV.U32 R23, RZ, RZ, R17 ;  /* 0x000000ffff177224 */ /* 0x000fe200078e0011 */
[----:B------:R-:W-:Y:S01]  /*1060*/  SGXT R6, R10, 0x1 ;  /* 0x000000010a06781a */ /* 0x000fe20000000200 */
[----:B------:R-:W-:Y:S01]  /*1070*/  IMAD.SHL.U32 R10, R0, 0x80, RZ ;  /* 0x00000080000a7824 */ /* 0x000fe200078e00ff */
[----:B------:R-:W-:Y:S01]  /*1080*/  LOP3.LUT R20, R13, 0x60, R0, 0xf8, !PT ;  /* 0x000000600d147812 */ /* 0x000fe200078ef800 */
[----:B------:R-:W-:Y:S01]  /*1090*/  IMAD.MOV.U32 R13, RZ, RZ, R16 ;  /* 0x000000ffff0d7224 */ /* 0x000fe200078e0010 */
[----:B------:R-:W-:Y:S01]  /*10a0*/  ISETP.NE.AND P0, PT, RZ, c[0x0][0x17c], PT ;  /* 0x00005f00ff007a0c */ /* 0x000fe20003f05270 */
[----:B------:R-:W-:Y:S01]  /*10b0*/  IMAD.MOV.U32 R25, RZ, RZ, R18 ;  /* 0x000000ffff197224 */ /* 0x000fe200078e0012 */
[----:B------:R-:W-:Y:S01]  /*10c0*/  LOP3.LUT R19, R19, R20, RZ, 0x3c, !PT ;  /* 0x0000001413137212 */ /* 0x000fe200078e3cff */
[----:B------:R-:W-:Y:S01]  /*10d0*/  IMAD R24, R8, 0x40, R21 ;  /* 0x0000004008187824 */ /* 0x000fe200078e0215 */
[----:B------:R-:W-:Y:S01]  /*10e0*/  LOP3.LUT R8, R10, 0x800, RZ, 0xc0, !PT ;  /* 0x000008000a087812 */ /* 0x000fe200078ec0ff */
[----:B------:R-:W-:Y:S01]  /*10f0*/  @!P1 IMAD.MOV R12, RZ, RZ, -R12 ;  /* 0x000000ffff0c9224 */ /* 0x000fe200078e0a0c */
[----:B------:R-:W-:Y:S01]  /*1100*/  LOP3.LUT R10, RZ, c[0x0][0x17c], RZ, 0x33, !PT ;  /* 0x00005f00ff0a7a12 */ /* 0x000fe200078e33ff */
[----:B------:R-:W-:Y:S01]  /*1110*/  @!P2 IMAD.MOV R14, RZ, RZ, -R14 ;  /* 0x000000ffff0ea224 */ /* 0x000fe200078e0a0e */
[----:B------:R-:W-:Y:S01]  /*1120*/  ISETP.GE.AND P1, PT, R5, RZ, PT ;  /* 0x000000ff0500720c */ /* 0x000fe20003f26270 */
[----:B------:R-:W-:Y:S01]  /*1130*/  @!P3 IMAD.MOV R15, RZ, RZ, -R15 ;  /* 0x000000ffff0fb224 */ /* 0x000fe200078e0a0f */
[C---:B------:R-:W-:Y:S01]  /*1140*/  SEL R16, R10.reuse, R9, !P0 ;  /* 0x000000090a107207 */ /* 0x040fe20004000000 */
[----:B------:R-:W-:Y:S01]  /*1150*/  @!P4 IMAD.MOV R13, RZ, RZ, -R13 ;  /* 0x000000ffff0dc224 */ /* 0x000fe200078e0a0d */
[C---:B------:R-:W-:Y:S01]  /*1160*/  SEL R17, R10.reuse, R11, !P0 ;  /* 0x0000000b0a117207 */ /* 0x040fe20004000000 */
[----:B------:R-:W-:Y:S01]  /*1170*/  @!P5 IMAD.MOV R23, RZ, RZ, -R23 ;  /* 0x000000ffff17d224 */ /* 0x000fe200078e0a17 */
[C---:B------:R-:W-:Y:S01]  /*1180*/  SEL R18, R10.reuse, R12, !P0 ;  /* 0x0000000c0a127207 */ /* 0x040fe20004000000 */
[----:B------:R-:W-:Y:S01]  /*1190*/  @!P6 IMAD.MOV R25, RZ, RZ, -R25 ;  /* 0x000000ffff19e224 */ /* 0x000fe200078e0a19 */
[----:B------:R-:W-:Y:S01]  /*11a0*/  SEL R20, R10, R15, !P0 ;  /* 0x0000000f0a147207 */ /* 0x000fe20004000000 */
[----:B------:R-:W-:Y:S01]  /*11b0*/  IMAD.IADD R8, R8, 0x1, R19 ;  /* 0x0000000108087824 */ /* 0x000fe200078e0213 */
[----:B------:R-:W-:Y:S01]  /*11c0*/  SEL R19, R10, R14, !P0 ;  /* 0x0000000e0a137207 */ /* 0x000fe20004000000 */
[----:B------:R-:W-:Y:S01]  /*11d0*/  IMAD R16, R16, c[0x0][0x190], RZ ;  /* 0x0000640010107a24 */ /* 0x000fe200078e02ff */
[C---:B------:R-:W-:Y:S01]  /*11e0*/  SEL R21, R10.reuse, R13, !P0 ;  /* 0x0000000d0a157207 */ /* 0x040fe20004000000 */
[----:B------:R-:W-:Y:S01]  /*11f0*/  @!P1 IMAD.MOV R22, RZ, RZ, -R22 ;  /* 0x000000ffff169224 */ /* 0x000fe200078e0a16 */
[C---:B------:R-:W-:Y:S01]  /*1200*/  SEL R23, R10.reuse, R23, !P0 ;  /* 0x000000170a177207 */ /* 0x040fe20004000000 */
[----:B------:R-:W-:Y:S01]  /*1210*/  IMAD R17, R17, c[0x0][0x190], RZ ;  /* 0x0000640011117a24 */ /* 0x000fe200078e02ff */
[----:B------:R-:W-:Y:S01]  /*1220*/  SEL R25, R10, R25, !P0 ;  /* 0x000000190a197207 */ /* 0x000fe20004000000 */
[----:B------:R-:W-:Y:S01]  /*1230*/  IMAD R18, R18, c[0x0][0x190], RZ ;  /* 0x0000640012127a24 */ /* 0x000fe200078e02ff */
[----:B------:R-:W-:Y:S01]  /*1240*/  ISETP.NE.AND P0, PT, RZ, c[0x0][0x178], PT ;  /* 0x00005e00ff007a0c */ /* 0x000fe20003f05270 */
[----:B------:R-:W-:Y:S01]  /*1250*/  IMAD R19, R19, c[0x0][0x190], RZ ;  /* 0x0000640013137a24 */ /* 0x000fe200078e02ff */
[----:B------:R-:W-:Y:S01]  /*1260*/  LOP3.LUT R6, R6, 0x90, RZ, 0xc0, !PT ;  /* 0x0000009006067812 */ /* 0x000fe200078ec0ff */
[----:B------:R-:W-:Y:S01]  /*1270*/  IMAD R20, R20, c[0x0][0x190], RZ ;  /* 0x0000640014147a24 */ /* 0x000fe200078e02ff */
[----:B------:R-:W-:Y:S01]  /*1280*/  LOP3.LUT R9, R0, 0x1f, RZ, 0xc0, !PT ;  /* 0x0000001f00097812 */ /* 0x000fe200078ec0ff */
[----:B------:R-:W-:Y:S01]  /*1290*/  IMAD R21, R21, c[0x0][0x190], RZ ;  /* 0x0000640015157a24 */ /* 0x000fe200078e02ff */
[----:B------:R-:W-:Y:S01]  /*12a0*/  LOP3.LUT R6, R6, 0x7e, R7, 0x78, !PT ;  /* 0x0000007e06067812 */ /* 0x000fe200078e7807 */
[----:B------:R-:W-:Y:S01]  /*12b0*/  IMAD R23, R23, c[0x0][0x190], RZ ;  /* 0x0000640017177a24 */ /* 0x000fe200078e02ff */
[----:B------:R-:W-:Y:S01]  /*12c0*/  LEA R100, P1, R17, c[0x0][0x168], 0x1 ;  /* 0x00005a0011647a11 */ /* 0x000fe200078208ff */
[----:B------:R-:W-:Y:S01]  /*12d0*/  IMAD R25, R25, c[0x0][0x190], RZ ;  /* 0x0000640019197a24 */ /* 0x000fe200078e02ff */
[----:B------:R-:W-:Y:S01]  /*12e0*/  LEA R98, P2, R18, c[0x0][0x168], 0x1 ;  /* 0x00005a0012627a11 */ /* 0x000fe200078408ff */
[----:B------:R-:W-:Y:S01]  /*12f0*/  IMAD.SHL.U32 R10, R2, 0x2, RZ ;  /* 0x00000002020a7824 */ /* 0x000fe200078e00ff */
[----:B------:R-:W-:Y:S01]  /*1300*/  LEA R96, P3, R19, c[0x0][0x168], 0x1 ;  /* 0x00005a0013607a11 */ /* 0x000fe200078608ff */
[----:B------:R-:W-:Y:S01]  /*1310*/  IMAD.MOV.U32 R11, RZ, RZ, c[0x0][0x18c] ;  /* 0x00006300ff0b7624 */ /* 0x000fe200078e00ff */
[----:B------:R-:W-:Y:S01]  /*1320*/  @!P0 LOP3.LUT R22, RZ, c[0x0][0x178], RZ, 0x33, !PT ;  /* 0x00005e00ff168a12 */ /* 0x000fe200078e33ff */
[----:B------:R-:W-:Y:S01]  /*1330*/  CS2R R12, SRZ ;  /* 0x00000000000c7805 */ /* 0x000fe2000001ff00 */
[----:B------:R-:W-:Y:S01]  /*1340*/  LEA R102, P0, R16, c[0x0][0x168], 0x1 ;  /* 0x00005a0010667a11 */ /* 0x000fe200078008ff */
[----:B------:R-:W-:Y:S01]  /*1350*/  CS2R R14, SRZ ;  /* 0x00000000000e7805 */ /* 0x000fe2000001ff00 */
[----:B------:R-:W-:Y:S01]  /*1360*/  LEA R82, P4, R20, c[0x0][0x168], 0x1 ;  /* 0x00005a0014527a11 */ /* 0x000fe200078808ff */
[----:B------:R-:W-:Y:S01]  /*1370*/  IMAD R22, R22, c[0x0][0x184], RZ ;  /* 0x0000610016167a24 */ /* 0x000fe200078e02ff */
[----:B------:R-:W-:Y:S01]  /*1380*/  LEA.HI.X.SX32 R103, R16, c[0x0][0x16c], 0x1, P0 ;  /* 0x00005b0010677a11 */ /* 0x000fe200000f0eff */
[----:B------:R-:W-:Y:S01]  /*1390*/  IMAD.SHL.U32 R11, R11, 0x20, RZ ;  /* 0x000000200b0b7824 */ /* 0x000fe200078e00ff */
[----:B------:R-:W-:Y:S01]  /*13a0*/  LEA R72, P5, R21, c[0x0][0x168], 0x1 ;  /* 0x00005a0015487a11 */ /* 0x000fe200078a08ff */
[----:B------:R-:W-:Y:S01]  /*13b0*/  IMAD R85, R9, c[0x0][0x18c], RZ ;  /* 0x0000630009557a24 */ /* 0x000fe200078e02ff */
[----:B------:R-:W-:-:S02]  /*13c0*/  LEA R104, P6, R22, c[0x0][0x160], 0x1 ;  /* 0x0000580016687a11 */ /* 0x000fc400078c08ff */
[----:B------:R-:W-:Y:S02]  /*13d0*/  LEA R80, P0, R25, c[0x0][0x168], 0x1 ;  /* 0x00005a0019507a11 */ /* 0x000fe400078008ff */
[----:B------:R-:W-:Y:S02]  /*13e0*/  LEA.HI.X.SX32 R105, R22, c[0x0][0x164], 0x1, P6 ;  /* 0x0000590016697a11 */ /* 0x000fe400030f0eff */
[----:B------:R-:W-:Y:S02]  /*13f0*/  LEA R74, P6, R23, c[0x0][0x168], 0x1 ;  /* 0x00005a00174a7a11 */ /* 0x000fe400078c08ff */
[----:B------:R-:W-:Y:S02]  /*1400*/  LOP3.LUT R7, R24, 0x30, R7, 0x78, !PT ;  /* 0x0000003018077812 */ /* 0x000fe400078e7807 */
[C---:B------:R-:W-:Y:S02]  /*1410*/  LOP3.LUT R84, R10.reuse, 0x10, RZ, 0x3c, !PT ;  /* 0x000000100a547812 */ /* 0x040fe400078e3cff */
[----:B------:R-:W-:-:S02]  /*1420*/  LOP3.LUT R86, R10, 0x20, RZ, 0x3c, !PT ;  /* 0x000000200a567812 */ /* 0x000fc400078e3cff */
[C---:B------:R-:W-:Y:S02]  /*1430*/  LOP3.LUT R87, R10.reuse, 0x30, RZ, 0x3c, !PT ;  /* 0x000000300a577812 */ /* 0x040fe400078e3cff */
[C---:B------:R-:W-:Y:S02]  /*1440*/  LOP3.LUT R88, R10.reuse, 0x40, RZ, 0x3c, !PT ;  /* 0x000000400a587812 */ /* 0x040fe400078e3cff */
[C---:B------:R-:W-:Y:S02]  /*1450*/  LOP3.LUT R89, R10.reuse, 0x50, RZ, 0x3c, !PT ;  /* 0x000000500a597812 */ /* 0x040fe400078e3cff */
[C---:B------:R-:W-:Y:S02]  /*1460*/  LOP3.LUT R90, R10.reuse, 0x60, RZ, 0x3c, !PT ;  /* 0x000000600a5a7812 */ /* 0x040fe400078e3cff */
[----:B------:R-:W-:Y:S02]  /*1470*/  LOP3.LUT R91, R10, 0x70, RZ, 0x3c, !PT ;  /* 0x000000700a5b7812 */ /* 0x000fe400078e3cff */
[----:B------:R-:W-:-:S02]  /*1480*/  LOP3.LUT R92, R6, 0x20, RZ, 0x3c, !PT ;  /* 0x00000020065c7812 */ /* 0x000fc400078e3cff */
[----:B------:R-:W-:Y:S02]  /*1490*/  LEA.HI.X.SX32 R101, R17, c[0x0][0x16c], 0x1, P1 ;  /* 0x00005b0011657a11 */ /* 0x000fe400008f0eff */
[----:B------:R-:W-:Y:S02]  /*14a0*/  LEA.HI.X.SX32 R99, R18, c[0x0][0x16c], 0x1, P2 ;  /* 0x00005b0012637a11 */ /* 0x000fe400010f0eff */
[----:B------:R-:W-:Y:S02]  /*14b0*/  LEA.HI.X.SX32 R97, R19, c[0x0][0x16c], 0x1, P3 ;  /* 0x00005b0013617a11 */ /* 0x000fe400018f0eff */
[----:B------:R-:W-:Y:S02]  /*14c0*/  LEA.HI.X.SX32 R83, R20, c[0x0][0x16c], 0x1, P4 ;  /* 0x00005b0014537a11 */ /* 0x000fe400020f0eff */
[----:B------:R-:W-:Y:S02]  /*14d0*/  LEA.HI.X.SX32 R73, R21, c[0x0][0x16c], 0x1, P5 ;  /* 0x00005b0015497a11 */ /* 0x000fe400028f0eff */
[----:B------:R-:W-:-:S02]  /*14e0*/  LEA.HI.X.SX32 R75, R23, c[0x0][0x16c], 0x1, P6 ;  /* 0x00005b00174b7a11 */ /* 0x000fc400030f0eff */
[----:B------:R-:W-:Y:S02]  /*14f0*/  LEA.HI.X.SX32 R81, R25, c[0x0][0x16c], 0x1, P0 ;  /* 0x00005b0019517a11 */ /* 0x000fe400000f0eff */
.L_x_2:
[C---:B------:R-:W-:Y:S01]  /*1500*/  ISETP.GT.AND P0, PT, R94.reuse, 0x1, PT ;  /* 0x000000015e00780c */ /* 0x040fe20003f04270 */
[----:B------:R-:W-:Y:S01]  /*1510*/  IMAD.MOV.U32 R19, RZ, RZ, c[0x0][0x188] ;  /* 0x00006200ff137624 */ /* 0x000fe200078e00ff */
[----:B------:R-:W-:Y:S01]  /*1520*/  ISETP.GT.AND P1, PT, R94, 0x2, PT ;  /* 0x000000025e00780c */ /* 0x000fe20003f24270 */
[----:B------:R-:W-:Y:S01]  /*1530*/  IMAD.U32 R17, RZ, RZ, UR4 ;  /* 0x00000004ff117e24 */ /* 0x000fe2000f8e00ff */
[----:B------:R-:W-:Y:S01]  /*1540*/  PRMT R117, RZ, 0x7610, R117 ;  /* 0x00007610ff757816 */ /* 0x000fe20000000075 */
[----:B------:R-:W-:Y:S01]  /*1550*/  IMAD.WIDE R18, R19, 0x2, R104 ;  /* 0x0000000213127825 */ /* 0x000fe200078e0268 */
[----:B------:R-:W-:-:S03]  /*1560*/  PRMT R109, RZ, 0x7610, R109 ;  /* 0x00007610ff6d7816 */ /* 0x000fc6000000006d */
[----:B------:R-:W-:Y:S01]  /*1570*/  IMAD.WIDE R16, R17, 0x2, R104 ;  /* 0x0000000211107825 */ /* 0x000fe200078e0268 */
[C---:B------:R-:W-:Y:S02]  /*1580*/  ISETP.GT.AND P2, PT, R94.reuse, 0x5, PT ;  /* 0x000000055e00780c */ /* 0x040fe40003f44270 */
[C---:B------:R-:W-:Y:S01]  /*1590*/  ISETP.GT.AND P3, PT, R94.reuse, 0x6, PT ;  /* 0x000000065e00780c */ /* 0x040fe20003f64270 */
[----:B------:R0:W2:Y:S01]  /*15a0*/  @P0 LDG.E.U16 R117, [R18.64] ;  /* 0x0000000812750981 */ /* 0x0000a2000c1e1500 */
[C---:B------:R-:W-:Y:S02]  /*15b0*/  ISETP.GT.AND P0, PT, R94.reuse, 0x3, PT ;  /* 0x000000035e00780c */ /* 0x040fe40003f04270 */
[C---:B------:R-:W-:Y:S01]  /*15c0*/  ISETP.GT.AND P4, PT, R94.reuse, 0x7, PT ;  /* 0x000000075e00780c */ /* 0x040fe20003f84270 */
[----:B------:R1:W3:Y:S01]  /*15d0*/  @P1 LDG.E.U16 R109, [R16.64] ;  /* 0x00000008106d1981 */ /* 0x0002e2000c1e1500 */
[----:B------:R-:W-:Y:S01]  /*15e0*/  ISETP.GT.AND P1, PT, R94, 0x4, PT ;  /* 0x000000045e00780c */ /* 0x000fe20003f24270 */
[----:B------:R-:W-:Y:S01]  /*15f0*/  IMAD.U32 R31, RZ, RZ, UR37 ;  /* 0x00000025ff1f7e24 */ /* 0x000fe2000f8e00ff */
[----:B------:R-:W-:Y:S01]  /*1600*/  PRMT R106, RZ, 0x7610, R106 ;  /* 0x00007610ff6a7816 */ /* 0x000fe2000000006a */
        /* <DEDUP_REMOVED lines=8> */
[----:B-1----:R-:W-:-:S04]  /*1690*/  IMAD.WIDE R16, R31, 0x2, R104 ;  /* 0x000000021f107825 */ /* 0x002fc800078e0268 */
[--C-:B0-----:R-:W-:Y:S01]  /*16a0*/  IMAD.WIDE R18, R23, 0x2, R104.reuse ;  /* 0x0000000217127825 */ /* 0x101fe200078e0268 */
[----:B------:R0:W4:Y:S03]  /*16b0*/  @P0 LDG.E.U16 R106, [R16.64] ;  /* 0x00000008106a0981 */ /* 0x000126000c1e1500 */
[--C-:B------:R-:W-:Y:S01]  /*16c0*/  IMAD.WIDE R20, R21, 0x2, R104.reuse ;  /* 0x0000000215147825 */ /* 0x100fe200078e0268 */
[----:B------:R1:W5:Y:S03]  /*16d0*/  @P1 LDG.E.U16 R79, [R18.64] ;  /* 0x00000008124f1981 */ /* 0x000366000c1e1500 */
[--C-:B------:R-:W-:Y:S01]  /*16e0*/  IMAD.WIDE R24, R25, 0x2, R104.reuse ;  /* 0x0000000219187825 */ /* 0x100fe200078e0268 */
[----:B------:R0:W2:Y:S03]  /*16f0*/  @P2 LDG.E.U16 R40, [R20.64] ;  /* 0x0000000814282981 */ /* 0x0000a6000c1e1500 */
[----:B------:R-:W-:Y:S01]  /*1700*/  IMAD.WIDE R26, R27, 0x2, R104 ;  /* 0x000000021b1a7825 */ /* 0x000fe200078e0268 */
[----:B------:R0:W2:Y:S01]  /*1710*/  @P3 LDG.E.U16 R29, [R24.64] ;  /* 0x00000008181d3981 */ /* 0x0000a2000c1e1500 */
[----:B------:R-:W-:-:S02]  /*1720*/  ISETP.GT.AND P0, PT, R94, 0x8, PT ;  /* 0x000000085e00780c */ /* 0x000fc40003f04270 */
[C---:B------:R-:W-:Y:S01]  /*1730*/  ISETP.GT.AND P1, PT, R94.reuse, 0x9, PT ;  /* 0x000000095e00780c */ /* 0x040fe20003f24270 */
[----:B------:R0:W2:Y:S01]  /*1740*/  @P4 LDG.E.U16 R22, [R26.64] ;  /* 0x000000081a164981 */ /* 0x0000a2000c1e1500 */
[C---:B------:R-:W-:Y:S02]  /*1750*/  ISETP.GT.AND P2, PT, R94.reuse, 0xa, PT ;  /* 0x0000000a5e00780c */ /* 0x040fe40003f44270 */
[C---:B------:R-:W-:Y:S02]  /*1760*/  ISETP.GT.AND P3, PT, R94.reuse, 0xb, PT ;  /* 0x0000000b5e00780c */ /* 0x040fe40003f64270 */
[----:B------:R-:W-:Y:S01]  /*1770*/  ISETP.GT.AND P4, PT, R94, 0xc, PT ;  /* 0x0000000c5e00780c */ /* 0x000fe20003f84270 */
[----:B------:R-:W-:Y:S02]  /*1780*/  IMAD.U32 R23, RZ, RZ, UR32 ;  /* 0x00000020ff177e24 */ /* 0x000fe4000f8e00ff */
[----:B-1----:R-:W-:Y:S02]  /*1790*/  IMAD.U32 R19, RZ, RZ, UR31 ;  /* 0x0000001fff137e24 */ /* 0x002fe4000f8e00ff */
[----:B0-----:R-:W-:-:S02]  /*17a0*/  IMAD.U32 R21, RZ, RZ, UR30 ;  /* 0x0000001eff157e24 */ /* 0x001fc4000f8e00ff */
[----:B------:R-:W-:Y:S02]  /*17b0*/  IMAD.U32 R25, RZ, RZ, UR29 ;  /* 0x0000001dff197e24 */ /* 0x000fe4000f8e00ff */
[----:B------:R-:W-:Y:S01]  /*17c0*/  IMAD.U32 R31, RZ, RZ, UR28 ;  /* 0x0000001cff1f7e24 */ /* 0x000fe2000f8e00ff */
[----:B------:R-:W-:Y:S01]  /*17d0*/  PRMT R123, RZ, 0x7610, R123 ;  /* 0x00007610ff7b7816 */ /* 0x000fe2000000007b */
[----:B------:R-:W-:Y:S01]  /*17e0*/  IMAD.WIDE R16, R23, 0x2, R104 ;  /* 0x0000000217107825 */ /* 0x000fe200078e0268 */
[----:B------:R-:W-:Y:S02]  /*17f0*/  PRMT R115, RZ, 0x7610, R115 ;  /* 0x00007610ff737816 */ /* 0x000fe40000000073 */
[----:B------:R-:W-:Y:S01]  /*1800*/  PRMT R107, RZ, 0x7610, R107 ;  /* 0x00007610ff6b7816 */ /* 0x000fe2000000006b */
[----:B------:R-:W-:Y:S01]  /*1810*/  IMAD.WIDE R18, R19, 0x2, R104 ;  /* 0x0000000213127825 */ /* 0x000fe200078e0268 */
[----:B------:R-:W-:Y:S01]  /*1820*/  PRMT R78, RZ, 0x7610, R78 ;  /* 0x00007610ff4e7816 */ /* 0x000fe2000000004e */
[----:B------:R0:W2:Y:S01]  /*1830*/  @P0 LDG.E.U16 R123, [R16.64] ;  /* 0x00000008107b0981 */ /* 0x0000a2000c1e1500 */
[----:B------:R-:W-:Y:S01]  /*1840*/  PRMT R77, RZ, 0x7610, R77 ;  /* 0x00007610ff4d7816 */ /* 0x000fe2000000004d */
[----:B------:R-:W-:-:S04]  /*1850*/  IMAD.WIDE R20, R21, 0x2, R104 ;  /* 0x0000000215147825 */ /* 0x000fc800078e0268 */
[--C-:B------:R-:W-:Y:S01]  /*1860*/  IMAD.WIDE R24, R25, 0x2, R104.reuse ;  /* 0x0000000219187825 */ /* 0x100fe200078e0268 */
[----:B------:R1:W3:Y:S03]  /*1870*/  @P1 LDG.E.U16 R115, [R18.64] ;  /* 0x0000000812731981 */ /* 0x0002e6000c1e1500 */
[----:B------:R-:W-:Y:S01]  /*1880*/  IMAD.WIDE R30, R31, 0x2, R104 ;  /* 0x000000021f1e7825 */ /* 0x000fe200078e0268 */
[----:B------:R0:W3:Y:S01]  /*1890*/  @P2 LDG.E.U16 R107, [R20.64] ;  /* 0x00000008146b2981 */ /* 0x0000e2000c1e1500 */
[C---:B------:R-:W-:Y:S02]  /*18a0*/  ISETP.GT.AND P0, PT, R94.reuse, 0xd, PT ;  /* 0x0000000d5e00780c */ /* 0x040fe40003f04270 */
[C---:B------:R-:W-:Y:S01]  /*18b0*/  ISETP.GT.AND P1, PT, R94.reuse, 0xe, PT ;  /* 0x0000000e5e00780c */ /* 0x040fe20003f24270 */
[----:B------:R0:W3:Y:S01]  /*18c0*/  @P3 LDG.E.U16 R78, [R24.64] ;  /* 0x00000008184e3981 */ /* 0x0000e2000c1e1500 */
[----:B------:R-:W-:-:S02]  /*18d0*/  ISETP.GT.AND P2, PT, R94, 0xf, PT ;  /* 0x0000000f5e00780c */ /* 0x000fc40003f44270 */
[C---:B------:R-:W-:Y:S01]  /*18e0*/  ISETP.GT.AND P3, PT, R94.reuse, 0x10, PT ;  /* 0x000000105e00780c */ /* 0x040fe20003f64270 */
[----:B------:R0:W3:Y:S01]  /*18f0*/  @P4 LDG.E.U16 R77, [R30.64] ;  /* 0x000000081e4d4981 */ /* 0x0000e2000c1e1500 */
[----:B------:R-:W-:Y:S01]  /*1900*/  ISETP.GT.AND P4, PT, R94, 0x11, PT ;  /* 0x000000115e00780c */ /* 0x000fe20003f84270 */
[----:B------:R-:W-:Y:S02]  /*1910*/  IMAD.U32 R23, RZ, RZ, UR27 ;  /* 0x0000001bff177e24 */ /* 0x000fe4000f8e00ff */
[----:B-1----:R-:W-:Y:S02]  /*1920*/  IMAD.U32 R19, RZ, RZ, UR26 ;  /* 0x0000001aff137e24 */ /* 0x002fe4000f8e00ff */
[----:B0-----:R-:W-:Y:S02]  /*1930*/  IMAD.U32 R25, RZ, RZ, UR25 ;  /* 0x00000019ff197e24 */ /* 0x001fe4000f8e00ff */
[----:B------:R-:W-:Y:S02]  /*1940*/  IMAD.U32 R33, RZ, RZ, UR23 ;  /* 0x00000017ff217e24 */ /* 0x000fe4000f8e00ff */
[----:B------:R-:W-:Y:S01]  /*1950*/  IMAD.U32 R31, RZ, RZ, UR24 ;  /* 0x00000018ff1f7e24 */ /* 0x000fe2000f8e00ff */
[----:B------:R-:W-:Y:S01]  /*1960*/  PRMT R28, RZ, 0x7610, R28 ;  /* 0x00007610ff1c7816 */ /* 0x000fe2000000001c */
[----:B------:R-:W-:Y:S01]  /*1970*/  IMAD.WIDE R16, R23, 0x2, R104 ;  /* 0x0000000217107825 */ /* 0x000fe200078e0268 */
[----:B------:R-:W-:-:S02]  /*1980*/  PRMT R27, RZ, 0x7610, R27 ;  /* 0x00007610ff1b7816 */ /* 0x000fc4000000001b */
[----:B------:R-:W-:Y:S01]  /*1990*/  PRMT R20, RZ, 0x7610, R20 ;  /* 0x00007610ff147816 */ /* 0x000fe20000000014 */
[----:B------:R-:W-:Y:S01]  /*19a0*/  IMAD.WIDE R18, R19, 0x2, R104 ;  /* 0x0000000213127825 */ /* 0x000fe200078e0268 */
[----:B------:R-:W-:Y:S01]  /*19b0*/  PRMT R121, RZ, 0x7610, R121 ;  /* 0x00007610ff797816 */ /* 0x000fe20000000079 */
[----:B------:R0:W3:Y:S01]  /*19c0*/  @P0 LDG.E.U16 R28, [R16.64] ;  /* 0x00000008101c0981 */ /* 0x0000e2000c1e1500 */
        /* <DEDUP_REMOVED lines=11> */
[----:B------:R0:W4:Y:S01]  /*1a80*/  @P4 LDG.E.U16 R113, [R32.64] ;  /* 0x0000000820714981 */ /* 0x000122000c1e1500 */
[----:B------:R-:W-:Y:S01]  /*1a90*/  ISETP.GT.AND P4, PT, R94, 0x16, PT ;  /* 0x000000165e00780c */ /* 0x000fe20003f84270 */
[----:B------:R-:W-:Y:S02]  /*1aa0*/  IMAD.U32 R23, RZ, RZ, UR22 ;  /* 0x00000016ff177e24 */ /* 0x000fe4000f8e00ff */
[----:B------:R-:W-:Y:S02]  /*1ab0*/  IMAD.U32 R21, RZ, RZ, UR21 ;  /* 0x00000015ff157e24 */ /* 0x000fe4000f8e00ff */
[----:B-1----:R-:W-:Y:S02]  /*1ac0*/  IMAD.U32 R19, RZ, RZ, UR20 ;  /* 0x00000014ff137e24 */ /* 0x002fe4000f8e00ff */
[----:B------:R-:W-:Y:S02]  /*1ad0*/  IMAD.U32 R35, RZ, RZ, UR19 ;  /* 0x00000013ff237e24 */ /* 0x000fe4000f8e00ff */
[----:B------:R-:W-:Y:S01]  /*1ae0*/  IMAD.U32 R37, RZ, RZ, UR18 ;  /* 0x00000012ff257e24 */ /* 0x000fe2000f8e00ff */
[----:B------:R-:W-:Y:S01]  /*1af0*/  PRMT R95, RZ, 0x7610, R95 ;  /* 0x00007610ff5f7816 */ /* 0x000fe2000000005f */
[----:B0-----:R-:W-:Y:S01]  /*1b00*/  IMAD.WIDE R16, R23, 0x2, R104 ;  /* 0x0000000217107825 */ /* 0x001fe200078e0268 */
[----:B------:R-:W-:-:S02]  /*1b10*/  PRMT R76, RZ, 0x7610, R76 ;  /* 0x00007610ff4c7816 */ /* 0x000fc4000000004c */
[----:B------:R-:W-:Y:S01]  /*1b20*/  PRMT R43, RZ, 0x7610, R43 ;  /* 0x00007610ff2b7816 */ /* 0x000fe2000000002b */
[----:B------:R-:W-:Y:S01]  /*1b30*/  IMAD.WIDE R30, R21, 0x2, R104 ;  /* 0x00000002151e7825 */ /* 0x000fe200078e0268 */
[----:B------:R-:W-:Y:S01]  /*1b40*/  PRMT R26, RZ, 0x7610, R26 ;  /* 0x00007610ff1a7816 */ /* 0x000fe2000000001a */
[----:B------:R0:W4:Y:S01]  /*1b50*/  @P0 LDG.E.U16 R95, [R16.64] ;  /* 0x00000008105f0981 */ /* 0x000122000c1e1500 */
[----:B------:R-:W-:Y:S01]  /*1b60*/  PRMT R25, RZ, 0x7610, R25 ;  /* 0x00007610ff197816 */ /* 0x000fe20000000019 */
[----:B------:R-:W-:-:S04]  /*1b70*/  IMAD.WIDE R32, R19, 0x2, R104 ;  /* 0x0000000213207825 */ /* 0x000fc800078e0268 */
[--C-:B------:R-:W-:Y:S01]  /*1b80*/  IMAD.WIDE R34, R35, 0x2, R104.reuse ;  /* 0x0000000223227825 */ /* 0x100fe200078e0268 */
[----:B------:R1:W4:Y:S03]  /*1b90*/  @P1 LDG.E.U16 R76, [R30.64] ;  /* 0x000000081e4c1981 */ /* 0x000326000c1e1500 */
[----:B------:R-:W-:Y:S01]  /*1ba0*/  IMAD.WIDE R36, R37, 0x2, R104 ;  /* 0x0000000225247825 */ /* 0x000fe200078e0268 */
[----:B------:R0:W4:Y:S01]  /*1bb0*/  @P2 LDG.E.U16 R43, [R32.64] ;  /* 0x00000008202b2981 */ /* 0x000122000c1e1500 */
[C---:B------:R-:W-:Y:S02]  /*1bc0*/  ISETP.GT.AND P0, PT, R94.reuse, 0x17, PT ;  /* 0x000000175e00780c */ /* 0x040fe40003f04270 */
[C---:B------:R-:W-:Y:S01]  /*1bd0*/  ISETP.GT.AND P1, PT, R94.reuse, 0x18, PT ;  /* 0x000000185e00780c */ /* 0x040fe20003f24270 */
[----:B------:R0:W4:Y:S01]  /*1be0*/  @P3 LDG.E.U16 R26, [R34.64] ;  /* 0x00000008221a3981 */ /* 0x000122000c1e1500 */
[----:B------:R-:W-:-:S02]  /*1bf0*/  ISETP.GT.AND P2, PT, R94, 0x19, PT ;  /* 0x000000195e00780c */ /* 0x000fc40003f44270 */
[C---:B------:R-:W-:Y:S01]  /*1c00*/  ISETP.GT.AND P3, PT, R94.reuse, 0x1a, PT ;  /* 0x0000001a5e00780c */ /* 0x040fe20003f64270 */
[----:B------:R0:W4:Y:S01]  /*1c10*/  @P4 LDG.E.U16 R25, [R36.64] ;  /* 0x0000000824194981 */ /* 0x000122000c1e1500 */
        /* <DEDUP_REMOVED lines=18> */
[----:B------:R0:W5:Y:S01]  /*1d40*/  @P2 LDG.E.U16 R111, [R32.64] ;  /* 0x00000008206f2981 */ /* 0x000162000c1e1500 */
[C---:B------:R-:W-:Y:S02]  /*1d50*/  ISETP.GT.AND P1, PT, R94.reuse, 0x1c, PT ;  /* 0x0000001c5e00780c */ /* 0x040fe40003f24270 */
[C---:B------:R-:W-:Y:S01]  /*1d60*/  ISETP.GT.AND P2, PT, R94.reuse, 0x1d, PT ;  /* 0x0000001d5e00780c */ /* 0x040fe20003f44270 */
[----:B------:R0:W5:Y:S01]  /*1d70*/  @P3 LDG.E.U16 R93, [R34.64] ;  /* 0x00000008225d3981 */ /* 0x000162000c1e1500 */
[----:B------:R-:W-:-:S02]  /*1d80*/  ISETP.GT.AND P3, PT, R94, 0x1e, PT ;  /* 0x0000001e5e00780c */ /* 0x000fc40003f64270 */
[C---:B------:R-:W-:Y:S01]  /*1d90*/  ISETP.GT.AND P0, PT, R94.reuse, RZ, PT ;  /* 0x000000ff5e00720c */ /* 0x040fe20003f04270 */
[----:B------:R0:W5:Y:S01]  /*1da0*/  @P4 LDG.E.U16 R42, [R36.64] ;  /* 0x00000008242a4981 */ /* 0x000162000c1e1500 */
[----:B------:R-:W-:Y:S01]  /*1db0*/  ISETP.GT.AND P4, PT, R94, 0x1f, PT ;  /* 0x0000001f5e00780c */ /* 0x000fe20003f84270 */
[----:B------:R-:W-:Y:S02]  /*1dc0*/  IMAD.U32 R19, RZ, RZ, UR12 ;  /* 0x0000000cff137e24 */ /* 0x000fe4000f8e00ff */
[----:B-1----:R-:W-:Y:S02]  /*1dd0*/  IMAD.U32 R31, RZ, RZ, UR11 ;  /* 0x0000000bff1f7e24 */ /* 0x002fe4000f8e00ff */
[----:B0-----:R-:W-:Y:S02]  /*1de0*/  IMAD.U32 R33, RZ, RZ, UR10 ;  /* 0x0000000aff217e24 */ /* 0x001fe4000f8e00ff */
[----:B------:R-:W-:Y:S01]  /*1df0*/  IMAD.U32 R39, RZ, RZ, UR7 ;  /* 0x00000007ff277e24 */ /* 0x000fe2000f8e00ff */
[----:B------:R-:W-:Y:S01]  /*1e00*/  PRMT R41, RZ, 0x7610, R41 ;  /* 0x00007610ff297816 */ /* 0x000fe20000000029 */
[----:B------:R-:W-:Y:S01]  /*1e10*/  IMAD.WIDE R34, R19, 0x2, R104 ;  /* 0x0000000213227825 */ /* 0x000fe200078e0268 */
[----:B------:R-:W-:-:S02]  /*1e20*/  PRMT R24, RZ, 0x7610, R24 ;  /* 0x00007610ff187816 */ /* 0x000fc40000000018 */
[----:B------:R-:W-:Y:S01]  /*1e30*/  PRMT R23, RZ, 0x7610, R23 ;  /* 0x00007610ff177816 */ /* 0x000fe20000000017 */
[----:B------:R-:W-:Y:S01]  /*1e40*/  IMAD.WIDE R30, R31, 0x2, R104 ;  /* 0x000000021f1e7825 */ /* 0x000fe200078e0268 */
[----:B------:R-:W-:Y:S01]  /*1e50*/  PRMT R16, RZ, 0x7610, R16 ;  /* 0x00007610ff107816 */ /* 0x000fe20000000010 */
[----:B------:R0:W5:Y:S01]  /*1e60*/  @P1 LDG.E.U16 R41, [R34.64] ;  /* 0x0000000822291981 */ /* 0x000162000c1e1500 */
[----:B------:R-:W-:Y:S01]  /*1e70*/  PRMT R125, RZ, 0x7610, R125 ;  /* 0x00007610ff7d7816 */ /* 0x000fe2000000007d */
[--C-:B------:R-:W-:Y:S02]  /*1e80*/  IMAD.WIDE R32, R33, 0x2, R104.reuse ;  /* 0x0000000221207825 */ /* 0x100fe400078e0268 */
[----:B------:R1:W5:Y:S02]  /*1e90*/  @P2 LDG.E.U16 R24, [R30.64] ;  /* 0x000000081e182981 */ /* 0x000364000c1e1500 */
[----:B------:R-:W-:Y:S02]  /*1ea0*/  IMAD.WIDE R38, R39, 0x2, R104 ;  /* 0x0000000227267825 */ /* 0x000fe400078e0268 */
[----:B------:R0:W5:Y:S04]  /*1eb0*/  @P3 LDG.E.U16 R23, [R32.64] ;  /* 0x0000000820173981 */ /* 0x000168000c1e1500 */
[----:B------:R0:W5:Y:S04]  /*1ec0*/  @P4 LDG.E.U16 R16, [R38.64] ;  /* 0x0000000826104981 */ /* 0x000168000c1e1500 */
[----:B------:R-:W5:Y:S04]  /*1ed0*/  @P0 LDG.E.U16 R125, [R104.64] ;  /* 0x00000008687d0981 */ /* 0x000f68000c1e1500 */
[----:B------:R-:W-:Y:S01]  /*1ee0*/  BAR.SYNC.DEFER_BLOCKING 0x0 ;  /* 0x0000000000007b1d */ /* 0x000fe20000010000 */
[----:B------:R-:W-:Y:S01]  /*1ef0*/  ISETP.GE.AND P1, PT, R9, R94, PT ;  /* 0x0000005e0900720c */ /* 0x000fe20003f26270 */
[----:B0-----:R-:W-:Y:S01]  /*1f00*/  IMAD.WIDE R34, R85, 0x2, R80 ;  /* 0x0000000255227825 */ /* 0x001fe200078e0250 */
[----:B------:R-:W-:-:S02]  /*1f10*/  PRMT R21, RZ, 0x7610, R21 ;  /* 0x00007610ff157816 */ /* 0x000fc40000000015 */
[----:B------:R-:W-:Y:S01]  /*1f20*/  PRMT R17, RZ, 0x7610, R17 ;  /* 0x00007610ff117816 */ /* 0x000fe20000000011 */
[----:B------:R-:W-:Y:S01]  /*1f30*/  IMAD.WIDE R36, R85, 0x2, R74 ;  /* 0x0000000255247825 */ /* 0x000fe200078e024a */
[----:B------:R-:W-:-:S03]  /*1f40*/  PRMT R19, RZ, 0x7610, R19 ;  /* 0x00007610ff137816 */ /* 0x000fc60000000013 */
[C---:B------:R-:W-:Y:S01]  /*1f50*/  IMAD.WIDE R38, R85.reuse, 0x2, R72 ;  /* 0x0000000255267825 */ /* 0x040fe200078e0248 */
[----:B------:R-:W-:Y:S02]  /*1f60*/  PRMT R110, RZ, 0x7610, R110 ;  /* 0x00007610ff6e7816 */ /* 0x000fe4000000006e */
[----:B------:R-:W-:Y:S01]  /*1f70*/  PRMT R114, RZ, 0x7610, R114 ;  /* 0x00007610ff727816 */ /* 0x000fe20000000072 */
[C---:B------:R-:W-:Y:S01]  /*1f80*/  IMAD.WIDE R32, R85.reuse, 0x2, R96 ;  /* 0x0000000255207825 */ /* 0x040fe200078e0260 */
[----:B------:R-:W-:Y:S02]  /*1f90*/  PRMT R108, RZ, 0x7610, R108 ;  /* 0x00007610ff6c7816 */ /* 0x000fe4000000006c */
[----:B------:R-:W-:Y:S01]  /*1fa0*/  PRMT R112, RZ, 0x7610, R112 ;  /* 0x00007610ff707816 */ /* 0x000fe20000000070 */
[C---:B-1----:R-:W-:Y:S01]  /*1fb0*/  IMAD.WIDE R30, R85.reuse, 0x2, R82 ;  /* 0x00000002551e7825 */ /* 0x042fe200078e0252 */
[----:B------:R-:W-:Y:S01]  /*1fc0*/  PRMT R116, RZ, 0x7610, R116 ;  /* 0x00007610ff747816 */ /* 0x000fe20000000074 */
[----:B------:R0:W5:Y:S04]  /*1fd0*/  @!P1 LDG.E.U16 R21, [R34.64] ;  /* 0x0000000822159981 */ /* 0x000168000c1e1500 */
[----:B------:R1:W5:Y:S04]  /*1fe0*/  @!P1 LDG.E.U16 R17, [R36.64] ;  /* 0x0000000824119981 */ /* 0x000368000c1e1500 */
[----:B------:R1:W5:Y:S01]  /*1ff0*/  @!P1 LDG.E.U16 R19, [R38.64] ;  /* 0x0000000826139981 */ /* 0x000362000c1e1500 */
[----:B0-----:R-:W-:-:S03]  /*2000*/  IMAD.WIDE R34, R85, 0x2, R100 ;  /* 0x0000000255227825 */ /* 0x001fc600078e0264 */
[----:B------:R-:W5:Y:S01]  /*2010*/  @!P1 LDG.E.U16 R110, [R32.64] ;  /* 0x00000008206e9981 */ /* 0x000f62000c1e1500 */
[----:B-1----:R-:W-:-:S03]  /*2020*/  IMAD.WIDE R36, R85, 0x2, R98 ;  /* 0x0000000255247825 */ /* 0x002fc600078e0262 */
[----:B------:R-:W5:Y:S01]  /*2030*/  @!P1 LDG.E.U16 R114, [R34.64] ;  /* 0x0000000822729981 */ /* 0x000f62000c1e1500 */
[----:B------:R-:W-:-:S03]  /*2040*/  IMAD.WIDE R38, R85, 0x2, R102 ;  /* 0x0000000255267825 */ /* 0x000fc600078e0266 */
[----:B------:R-:W5:Y:S04]  /*2050*/  @!P1 LDG.E.U16 R108, [R30.64] ;  /* 0x000000081e6c9981 */ /* 0x000f68000c1e1500 */
[----:B------:R-:W5:Y:S04]  /*2060*/  @!P1 LDG.E.U16 R112, [R36.64] ;  /* 0x0000000824709981 */ /* 0x000f68000c1e1500 */
[----:B------:R-:W5:Y:S04]  /*2070*/  @!P1 LDG.E.U16 R116, [R38.64] ;  /* 0x0000000826749981 */ /* 0x000f68000c1e1500 */
[----:B--2---:R-:W-:Y:S04]  /*2080*/  STS.U16 [R10+0x800], R123 ;  /* 0x0008007b0a007388 */ /* 0x004fe80000000400 */
[----:B---3--:R-:W-:Y:S04]  /*2090*/  STS.U16 [R10+0x1000], R121 ;  /* 0x001000790a007388 */ /* 0x008fe80000000400 */
[----:B----4-:R-:W-:Y:S04]  /*20a0*/  STS.U16 [R10+0x1800], R119 ;  /* 0x001800770a007388 */ /* 0x010fe80000000400 */
[----:B-----5:R-:W-:Y:S04]  /*20b0*/  STS.U16 [R10], R125 ;  /* 0x0000007d0a007388 */ /* 0x020fe80000000400 */
[----:B------:R-:W-:Y:S04]  /*20c0*/  STS.U16 [R84+0x100], R117 ;  /* 0x0001007554007388 */ /* 0x000fe80000000400 */
        /* <DEDUP_REMOVED lines=35> */
[----:B------:R-:W-:Y:S06]  /*2300*/  BAR.SYNC.DEFER_BLOCKING 0x0 ;  /* 0x0000000000007b1d */ /* 0x000fec0000010000 */
[----:B------:R-:W-:Y:S04]  /*2310*/  LDSM.16.MT88.4 R76, [R8] ;  /* 0x00000000084c783b */ /* 0x000fe80000004200 */
[----:B------:R-:W0:Y:S04]  /*2320*/  LDSM.16.M88.4 R40, [R7+0x2000] ;  /* 0x002000000728783b */ /* 0x000e280000000200 */
[----:B------:R-:W1:Y:S04]  /*2330*/  LDSM.16.M88.4 R36, [R7+0x2200] ;  /* 0x002200000724783b */ /* 0x000e680000000200 */
[----:B------:R-:W2:Y:S04]  /*2340*/  LDSM.16.M88.4 R32, [R7+0x2400] ;  /* 0x002400000720783b */ /* 0x000ea80000000200 */
[----:B------:R-:W3:Y:S04]  /*2350*/  LDSM.16.M88.4 R28, [R7+0x2600] ;  /* 0x00260000071c783b */ /* 0x000ee80000000200 */
[----:B------:R-:W4:Y:S04]  /*2360*/  LDSM.16.MT88.4 R24, [R8+0x80] ;  /* 0x000080000818783b */ /* 0x000f280000004200 */
[----:B------:R-:W5:Y:S04]  /*2370*/  LDSM.16.MT88.4 R20, [R8+0x1000] ;  /* 0x001000000814783b */ /* 0x000f680000004200 */
[----:B------:R-:W3:Y:S01]  /*2380*/  LDSM.16.MT88.4 R16, [R8+0x1080] ;  /* 0x001080000810783b */ /* 0x000ee20000004200 */
[----:B------:R-:W-:Y:S01]  /*2390*/  UIADD3 UR5, UR5, -0x1, URZ ;  /* 0xffffffff05057890 */ /* 0x000fe2000fffe03f */
[C---:B0-----:R-:W-:Y:S08]  /*23a0*/  HMMA.16816.F32.BF16 R68, R76.reuse, R40, R68 ;  /* 0x000000284c44723c */ /* 0x041ff00000041844 */
[C---:B-1----:R-:W-:Y:S08]  /*23b0*/  HMMA.16816.F32.BF16 R64, R76.reuse, R36, R64 ;  /* 0x000000244c40723c */ /* 0x042ff00000041840 */
[C---:B--2---:R-:W-:Y:S08]  /*23c0*/  HMMA.16816.F32.BF16 R60, R76.reuse, R32, R60 ;  /* 0x000000204c3c723c */ /* 0x044ff0000004183c */
[----:B---3--:R-:W-:Y:S08]  /*23d0*/  HMMA.16816.F32.BF16 R56, R76, R28, R56 ;  /* 0x0000001c4c38723c */ /* 0x008ff00000041838 */
[C---:B----4-:R-:W-:Y:S08]  /*23e0*/  HMMA.16816.F32.BF16 R52, R24.reuse, R40, R52 ;  /* 0x000000281834723c */ /* 0x050ff00000041834 */
[C---:B------:R-:W-:Y:S08]  /*23f0*/  HMMA.16816.F32.BF16 R48, R24.reuse, R36, R48 ;  /* 0x000000241830723c */ /* 0x040ff00000041830 */
[C---:B------:R-:W-:Y:S08]  /*2400*/  HMMA.16816.F32.BF16 R44, R24.reuse, R32, R44 ;  /* 0x00000020182c723c */ /* 0x040ff0000004182c */
[----:B------:R-:W-:Y:S01]  /*2410*/  HMMA.16816.F32.BF16 R12, R24, R28, R12 ;  /* 0x0000001c180c723c */ /* 0x000fe2000004180c */
[----:B------:R-:W-:Y:S01]  /*2420*/  ISETP.NE.U32.AND P0, PT, RZ, UR5, PT ;  /* 0x00000005ff007c0c */ /* 0x000fe2000bf05070 */
[----:B------:R-:W-:Y:S01]  /*2430*/  IMAD.WIDE R102, R11, 0x2, R102 ;  /* 0x000000020b667825 */ /* 0x000fe200078e0266 */
[----:B------:R-:W-:-:S05]  /*2440*/  IADD3 R94, R94, -0x20, RZ ;  /* 0xffffffe05e5e7810 */ /* 0x000fca0007ffe0ff */
[----:B-----5:R-:W-:Y:S01]  /*2450*/  HMMA.16816.F32.BF16 R68, R20, R42, R68 ;  /* 0x0000002a1444723c */ /* 0x020fe20000041844 */
[----:B------:R-:W-:-:S07]  /*2460*/  IMAD.WIDE R100, R11, 0x2, R100 ;  /* 0x000000020b647825 */ /* 0x000fce00078e0264 */
[----:B------:R-:W-:Y:S01]  /*2470*/  HMMA.16816.F32.BF16 R64, R20, R38, R64 ;  /* 0x000000261440723c */ /* 0x000fe20000041840 */
[----:B------:R-:W-:-:S07]  /*2480*/  IMAD.WIDE R98, R11, 0x2, R98 ;  /* 0x000000020b627825 */ /* 0x000fce00078e0262 */
[----:B------:R-:W-:Y:S01]  /*2490*/  HMMA.16816.F32.BF16 R60, R20, R34, R60 ;  /* 0x00000022143c723c */ /* 0x000fe2000004183c */
[----:B------:R-:W-:-:S07]  /*24a0*/  IMAD.WIDE R96, R11, 0x2, R96 ;  /* 0x000000020b607825 */ /* 0x000fce00078e0260 */
[----:B------:R-:W-:Y:S01]  /*24b0*/  HMMA.16816.F32.BF16 R56, R20, R30, R56 ;  /* 0x0000001e1438723c */ /* 0x000fe20000041838 */
[----:B------:R-:W-:-:S06]  /*24c0*/  IMAD.WIDE R82, R11, 0x2, R82 ;  /* 0x000000020b527825 */ /* 0x000fcc00078e0252 */
[----:B------:R-:W-:Y:S01]  /*24d0*/  IMAD.U32 R21, RZ, RZ, UR38 ;  /* 0x00000026ff157e24 */ /* 0x000fe2000f8e00ff */
[----:B------:R-:W-:Y:S01]  /*24e0*/  HMMA.16816.F32.BF16 R52, R16, R42, R52 ;  /* 0x0000002a1034723c */ /* 0x000fe20000041834 */
[----:B------:R-:W-:-:S04]  /*24f0*/  IMAD.WIDE R72, R11, 0x2, R72 ;  /* 0x000000020b487825 */ /* 0x000fc800078e0248 */
[----:B------:R-:W-:-:S03]  /*2500*/  IMAD.WIDE R104, R21, 0x2, R104 ;  /* 0x0000000215687825 */ /* 0x000fc600078e0268 */
[----:B------:R-:W-:Y:S01]  /*2510*/  HMMA.16816.F32.BF16 R48, R16, R38, R48 ;  /* 0x000000261030723c */ /* 0x000fe20000041830 */
[----:B------:R-:W-:-:S04]  /*2520*/  IMAD.WIDE R74, R11, 0x2, R74 ;  /* 0x000000020b4a7825 */ /* 0x000fc800078e024a */
[----:B------:R-:W-:-:S03]  /*2530*/  IMAD.WIDE R80, R11, 0x2, R80 ;  /* 0x000000020b507825 */ /* 0x000fc600078e0250 */
[C---:B------:R-:W-:Y:S08]  /*2540*/  HMMA.16816.F32.BF16 R44, R16.reuse, R34, R44 ;  /* 0x00000022102c723c */ /* 0x040ff0000004182c */
[----:B------:R-:W-:Y:S01]  /*2550*/  HMMA.16816.F32.BF16 R12, R16, R30, R12 ;  /* 0x0000001e100c723c */ /* 0x000fe2000004180c */
[----:B------:R-:W-:Y:S01]  /*2560*/  @!P0 CALL.REL.NOINC `(.L_x_1) ;  /* 0x0000001000008944 */ /* 0x000fe20003c00000 */
[----:B------:R-:W-:Y:S06]  /*2570*/  BRA `(.L_x_2) ;  /* 0xffffef8000007947 */ /* 0x000fec000383ffff */
.L_x_1:
[----:B------:R-:W-:-:S06]  /*2580*/  NOP ;  /* 0x0000000000007918 */ /* 0x000fcc0000000000 */
[----:B------:R-:W-:-:S08]  /*2590*/  NOP ;  /* 0x0000000000007918 */ /* 0x000fd00000000000 */
[----:B------:R-:W-:Y:S02]  /*25a0*/  F2FP.BF16.PACK_AB R21, R51, R50 ;  /* 0x000000323315723e */ /* 0x000fe400000010ff */
[----:B------:R-:W-:-:S02]  /*25b0*/  F2FP.BF16.PACK_AB R49, R49, R48 ;  /* 0x000000303131723e */ /* 0x000fc400000010ff */
[----:B------:R-:W-:Y:S02]  /*25c0*/  F2FP.BF16.PACK_AB R17, R67, R66 ;  /* 0x000000424311723e */ /* 0x000fe400000010ff */
[----:B------:R-:W-:Y:S02]  /*25d0*/  F2FP.BF16.PACK_AB R65, R65, R64 ;  /* 0x000000404141723e */ /* 0x000fe400000010ff */
[----:B------:R-:W-:Y:S02]  /*25e0*/  F2FP.BF16.PACK_AB R23, R15, R14 ;  /* 0x0000000e0f17723e */ /* 0x000fe400000010ff */
[----:B------:R-:W-:Y:S02]  /*25f0*/  F2FP.BF16.PACK_AB R22, R47, R46 ;  /* 0x0000002e2f16723e */ /* 0x000fe400000010ff */
        /* <DEDUP_REMOVED lines=10> */
.L_x_0:
[----:B------:R-:W-:Y:S01]  /*26a0*/  BAR.SYNC.DEFER_BLOCKING 0x0 ;  /* 0x0000000000007b1d */ /* 0x000fe20000010000 */
[C---:B------:R-:W-:Y:S01]  /*26b0*/  IMAD.SHL.U32 R7, R0.reuse, 0x4, RZ ;  /* 0x0000000400077824 */ /* 0x040fe200078e00ff */
[C---:B------:R-:W-:Y:S01]  /*26c0*/  ISETP.GE.AND P0, PT, R5.reuse, c[0x0][0x178], PT ;  /* 0x00005e0005007a0c */ /* 0x040fe20003f06270 */
[C---:B------:R-:W-:Y:S02]  /*26d0*/  IMAD.SHL.U32 R6, R0.reuse, 0x100, RZ ;  /* 0x0000010000067824 */ /* 0x040fe400078e00ff */
[----:B------:R-:W-:Y:S01]  /*26e0*/  IMAD R5, R5, c[0x0][0x194], RZ ;  /* 0x0000650005057a24 */ /* 0x000fe200078e02ff */
[----:B------:R-:W-:Y:S01]  /*26f0*/  LOP3.LUT R8, R7, 0x70, RZ, 0xc0, !PT ;  /* 0x0000007007087812 */ /* 0x000fe200078ec0ff */
[----:B------:R-:W-:Y:S01]  /*2700*/  IMAD.SHL.U32 R7, R0, 0x20, RZ ;  /* 0x0000002000077824 */ /* 0x000fe200078e00ff */
[----:B------:R-:W-:Y:S01]  /*2710*/  LOP3.LUT R6, R6, 0x1800, RZ, 0xc0, !PT ;  /* 0x0000180006067812 */ /* 0x000fe200078ec0ff */
[----:B------:R-:W-:Y:S01]  /*2720*/  IMAD.SHL.U32 R0, R0, 0x400, RZ ;  /* 0x0000040000007824 */ /* 0x000fe200078e00ff */
[----:B------:R-:W-:Y:S01]  /*2730*/  ISETP.LT.AND P1, PT, R4, c[0x0][0x17c], !P0 ;  /* 0x00005f0004007a0c */ /* 0x000fe20004721270 */
[----:B------:R-:W-:Y:S01]  /*2740*/  IMAD R3, R3, 0x8, R8 ;  /* 0x0000000803037824 */ /* 0x000fe200078e0208 */
[----:B------:R-:W-:-:S02]  /*2750*/  LOP3.LUT R6, R6, 0x60, R7, 0xf8, !PT ;  /* 0x0000006006067812 */ /* 0x000fc400078ef807 */
[----:B------:R-:W-:Y:S02]  /*2760*/  LOP3.LUT R7, R0, 0x1800, RZ, 0xc0, !PT ;  /* 0x0000180000077812 */ /* 0x000fe400078ec0ff */
[----:B------:R-:W-:Y:S02]  /*2770*/  LOP3.LUT R3, R6, R3, RZ, 0x3c, !PT ;  /* 0x0000000306037212 */ /* 0x000fe400078e3cff */
[----:B------:R-:W-:Y:S01]  /*2780*/  IADD3 R0, R4, 0x2, RZ ;  /* 0x0000000204007810 */ /* 0x000fe20007ffe0ff */
[----:B------:R-:W-:Y:S01]  /*2790*/  IMAD R25, R2, 0x10, R7 ;  /* 0x0000001002197824 */ /* 0x000fe200078e0207 */
[----:B------:R-:W-:Y:S02]  /*27a0*/  IADD3 R2, R4, 0x1, RZ ;  /* 0x0000000104027810 */ /* 0x000fe40007ffe0ff */
[----:B------:R-:W-:Y:S01]  /*27b0*/  ISETP.LT.AND P4, PT, R0, c[0x0][0x17c], !P0 ;  /* 0x00005f0000007a0c */ /* 0x000fe20004781270 */
[----:B------:R-:W-:Y:S01]  /*27c0*/  STS.128 [R3], R64 ;  /* 0x0000004003007388 */ /* 0x000fe20000000c00 */
[----:B------:R-:W-:-:S02]  /*27d0*/  LOP3.LUT R12, R25, 0x20, RZ, 0x3c, !PT ;  /* 0x00000020190c7812 */ /* 0x000fc400078e3cff */
[----:B------:R-:W-:Y:S01]  /*27e0*/  ISETP.LT.AND P5, PT, R2, c[0x0][0x17c], !P0 ;  /* 0x00005f0002007a0c */ /* 0x000fe200047a1270 */
[----:B------:R0:W-:Y:S01]  /*27f0*/  STS.128 [R3+0x80], R16 ;  /* 0x0000801003007388 */ /* 0x0001e20000000c00 */
[----:B------:R-:W-:Y:S02]  /*2800*/  IADD3 R0, R4, 0x3, RZ ;  /* 0x0000000304007810 */ /* 0x000fe40007ffe0ff */
[C---:B------:R-:W-:Y:S01]  /*2810*/  LEA R2, P2, R5.reuse, c[0x0][0x170], 0x1 ;  /* 0x00005c0005027a11 */ /* 0x040fe200078408ff */
[----:B------:R-:W-:Y:S01]  /*2820*/  STS.128 [R3+0x400], R48 ;  /* 0x0004003003007388 */ /* 0x000fe20000000c00 */
[----:B------:R-:W-:Y:S02]  /*2830*/  ISETP.LT.AND P3, PT, R0, c[0x0][0x17c], !P0 ;  /* 0x00005f0000007a0c */ /* 0x000fe40004761270 */
[----:B------:R-:W-:Y:S01]  /*2840*/  IADD3 R7, R4, 0x4, RZ ;  /* 0x0000000404077810 */ /* 0x000fe20007ffe0ff */
[----:B------:R1:W-:Y:S01]  /*2850*/  STS.128 [R3+0x480], R20 ;  /* 0x0004801403007388 */ /* 0x0003e20000000c00 */
[----:B------:R-:W-:-:S03]  /*2860*/  LEA.HI.X.SX32 R0, R5, c[0x0][0x174], 0x1, P2 ;  /* 0x00005d0005007a11 */ /* 0x000fc600010f0eff */
[----:B------:R-:W-:Y:S01]  /*2870*/  BAR.SYNC.DEFER_BLOCKING 0x0 ;  /* 0x0000000000007b1d */ /* 0x000fe20000010000 */
[----:B------:R-:W-:Y:S02]  /*2880*/  ISETP.LT.AND P2, PT, R7, c[0x0][0x17c], !P0 ;  /* 0x00005f0007007a0c */ /* 0x000fe40004741270 */
[C---:B0-----:R-:W-:Y:S01]  /*2890*/  LOP3.LUT R16, R25.reuse, 0x40, RZ, 0x3c, !PT ;  /* 0x0000004019107812 */ /* 0x041fe200078e3cff */
[----:B-1----:R-:W-:Y:S01]  /*28a0*/  IMAD R3, R4, c[0x0][0x198], RZ ;  /* 0x0000660004037a24 */ /* 0x002fe200078e02ff */
[----:B------:R-:W-:-:S04]  /*28b0*/  LOP3.LUT R20, R25, 0x60, RZ, 0x3c, !PT ;  /* 0x0000006019147812 */ /* 0x000fc800078e3cff */
[C---:B------:R-:W-:Y:S02]  /*28c0*/  LEA R6, P6, R3.reuse, R2, 0x1 ;  /* 0x0000000203067211 */ /* 0x040fe400078c08ff */
[C---:B------:R-:W-:Y:S02]  /*28d0*/  IADD3 R5, R3.reuse, c[0x0][0x198], RZ ;  /* 0x0000660003057a10 */ /* 0x040fe40007ffe0ff */
[----:B------:R-:W-:Y:S02]  /*28e0*/  LEA.HI.X.SX32 R7, R3, R0, 0x1, P6 ;  /* 0x0000000003077211 */ /* 0x000fe400030f0eff */
[C---:B------:R-:W-:Y:S01]  /*28f0*/  LEA R24, P6, R5.reuse, R2, 0x1 ;  /* 0x0000000205187211 */ /* 0x040fe200078c08ff */
[----:B------:R0:W1:Y:S01]  /*2900*/  LDS.128 R8, [R25] ;  /* 0x0000000019087984 */ /* 0x0000620000000c00 */
[C---:B------:R-:W-:Y:S02]  /*2910*/  IADD3 R27, R5.reuse, c[0x0][0x198], RZ ;  /* 0x00006600051b7a10 */ /* 0x040fe40007ffe0ff */
[----:B------:R-:W-:Y:S01]  /*2920*/  IADD3 R3, R4, 0x5, RZ ;  /* 0x0000000504037810 */ /* 0x000fe20007ffe0ff */
[----:B------:R-:W2:Y:S04]  /*2930*/  LDS.128 R12, [R12] ;  /* 0x000000000c0c7984 */ /* 0x000ea80000000c00 */
[----:B------:R-:W3:Y:S01]  /*2940*/  LDS.128 R16, [R16] ;  /* 0x0000000010107984 */ /* 0x000ee20000000c00 */
[----:B0-----:R-:W-:-:S02]  /*2950*/  LEA.HI.X.SX32 R25, R5, R0, 0x1, P6 ;  /* 0x0000000005197211 */ /* 0x001fc400030f0eff */
[C---:B------:R-:W-:Y:S01]  /*2960*/  LEA R26, P6, R27.reuse, R2, 0x1 ;  /* 0x000000021b1a7211 */ /* 0x040fe200078c08ff */
[----:B------:R-:W0:Y:S01]  /*2970*/  LDS.128 R20, [R20] ;  /* 0x0000000014147984 */ /* 0x000e220000000c00 */
[C---:B------:R-:W-:Y:S02]  /*2980*/  IADD3 R5, R27.reuse, c[0x0][0x198], RZ ;  /* 0x000066001b057a10 */ /* 0x040fe40007ffe0ff */
[----:B------:R-:W-:Y:S02]  /*2990*/  LEA.HI.X.SX32 R27, R27, R0, 0x1, P6 ;  /* 0x000000001b1b7211 */ /* 0x000fe400030f0eff */
[----:B------:R-:W-:Y:S01]  /*29a0*/  IADD3 R29, R5, c[0x0][0x198], RZ ;  /* 0x00006600051d7a10 */ /* 0x000fe20007ffe0ff */
[----:B-1----:R1:W-:Y:S01]  /*29b0*/  @P1 STG.E.U16 [R6.64], R8 ;  /* 0x0000000806001986 */ /* 0x0023e2000c101508 */
[----:B------:R-:W-:Y:S02]  /*29c0*/  ISETP.LT.AND P1, PT, R3, c[0x0][0x17c], !P0 ;  /* 0x00005f0003007a0c */ /* 0x000fe40004721270 */
[----:B------:R-:W-:-:S02]  /*29d0*/  IADD3 R3, R4, 0x6, RZ ;  /* 0x0000000604037810 */ /* 0x000fc40007ffe0ff */
[----:B-1----:R-:W-:Y:S02]  /*29e0*/  PRMT R7, R8, 0x7632, R7 ;  /* 0x0000763208077816 */ /* 0x002fe40000000007 */
[----:B------:R-:W-:Y:S02]  /*29f0*/  LEA R6, P6, R5, R2, 0x1 ;  /* 0x0000000205067211 */ /* 0x000fe400078c08ff */
[----:B--2---:R-:W-:Y:S01]  /*2a00*/  PRMT R8, R12, 0x7632, R8 ;  /* 0x000076320c087816 */ /* 0x004fe20000000008 */
[----:B------:R1:W-:Y:S01]  /*2a10*/  @P5 STG.E.U16 [R24.64], R7 ;  /* 0x0000000718005986 */ /* 0x0003e2000c101508 */
[----:B------:R-:W-:Y:S02]  /*2a20*/  ISETP.LT.AND P5, PT, R3, c[0x0][0x17c], !P0 ;  /* 0x00005f0003007a0c */ /* 0x000fe400047a1270 */
[----:B------:R-:W-:Y:S01]  /*2a30*/  IADD3 R3, R4, 0x7, RZ ;  /* 0x0000000704037810 */ /* 0x000fe20007ffe0ff */
[----:B------:R2:W-:Y:S03]  /*2a40*/  @P4 STG.E.U16 [R26.64], R12 ;  /* 0x0000000c1a004986 */ /* 0x0005e6000c101508 */
[----:B------:R-:W-:-:S02]  /*2a50*/  ISETP.LT.AND P4, PT, R3, c[0x0][0x17c], !P0 ;  /* 0x00005f0003007a0c */ /* 0x000fc40004781270 */
[----:B------:R-:W-:Y:S02]  /*2a60*/  IADD3 R3, R4, 0x8, RZ ;  /* 0x0000000804037810 */ /* 0x000fe40007ffe0ff */
[----:B-1----:R-:W-:Y:S02]  /*2a70*/  LEA.HI.X.SX32 R7, R5, R0, 0x1, P6 ;  /* 0x0000000005077211 */ /* 0x002fe400030f0eff */
[C---:B------:R-:W-:Y:S02]  /*2a80*/  LEA R28, P6, R29.reuse, R2, 0x1 ;  /* 0x000000021d1c7211 */ /* 0x040fe400078c08ff */
[C---:B------:R-:W-:Y:S01]  /*2a90*/  IADD3 R5, R29.reuse, c[0x0][0x198], RZ ;  /* 0x000066001d057a10 */ /* 0x040fe20007ffe0ff */
[----:B------:R1:W-:Y:S01]  /*2aa0*/  @P3 STG.E.U16 [R6.64], R8 ;  /* 0x0000000806003986 */ /* 0x0003e2000c101508 */
[----:B------:R-:W-:Y:S02]  /*2ab0*/  LEA.HI.X.SX32 R29, R29, R0, 0x1, P6 ;  /* 0x000000001d1d7211 */ /* 0x000fe400030f0eff */
[----:B------:R-:W-:-:S02]  /*2ac0*/  LEA R24, P6, R5, R2, 0x1 ;  /* 0x0000000205187211 */ /* 0x000fc400078c08ff */
[C---:B--2---:R-:W-:Y:S01]  /*2ad0*/  IADD3 R27, R5.reuse, c[0x0][0x198], RZ ;  /* 0x00006600051b7a10 */ /* 0x044fe20007ffe0ff */
[----:B---3--:R2:W-:Y:S01]  /*2ae0*/  @P2 STG.E.U16 [R28.64], R16 ;  /* 0x000000101c002986 */ /* 0x0085e2000c101508 */
[----:B------:R-:W-:Y:S02]  /*2af0*/  LEA.HI.X.SX32 R25, R5, R0, 0x1, P6 ;  /* 0x0000000005197211 */ /* 0x000fe400030f0eff */
[C---:B------:R-:W-:Y:S02]  /*2b00*/  LEA R26, P6, R27.reuse, R2, 0x1 ;  /* 0x000000021b1a7211 */ /* 0x040fe400078c08ff */
[C---:B------:R-:W-:Y:S02]  /*2b10*/  IADD3 R5, R27.reuse, c[0x0][0x198], RZ ;  /* 0x000066001b057a10 */ /* 0x040fe40007ffe0ff */
[----:B------:R-:W-:Y:S02]  /*2b20*/  LEA.HI.X.SX32 R27, R27, R0, 0x1, P6 ;  /* 0x000000001b1b7211 */ /* 0x000fe400030f0eff */
[----:B-1----:R-:W-:-:S02]  /*2b30*/  LEA R6, P6, R5, R2, 0x1 ;  /* 0x0000000205067211 */ /* 0x002fc400078c08ff */
[----:B------:R-:W-:Y:S02]  /*2b40*/  PRMT R12, R16, 0x7632, R12 ;  /* 0x00007632100c7816 */ /* 0x000fe4000000000c */
[C---:B--2---:R-:W-:Y:S02]  /*2b50*/  IADD3 R29, R5.reuse, c[0x0][0x198], RZ ;  /* 0x00006600051d7a10 */ /* 0x044fe40007ffe0ff */
[----:B------:R-:W-:Y:S01]  /*2b60*/  LEA.HI.X.SX32 R7, R5, R0, 0x1, P6 ;  /* 0x0000000005077211 */ /* 0x000fe200030f0eff */
[----:B------:R1:W-:Y:S01]  /*2b70*/  @P1 STG.E.U16 [R24.64], R12 ;  /* 0x0000000c18001986 */ /* 0x0003e2000c101508 */
[----:B------:R-:W-:Y:S02]  /*2b80*/  ISETP.LT.AND P3, PT, R3, c[0x0][0x17c], !P0 ;  /* 0x00005f0003007a0c */ /* 0x000fe40004761270 */
[----:B------:R-:W-:Y:S01]  /*2b90*/  LEA R28, P6, R29, R2, 0x1 ;  /* 0x000000021d1c7211 */ /* 0x000fe200078c08ff */
[----:B0-----:R0:W-:Y:S01]  /*2ba0*/  @P5 STG.E.U16 [R26.64], R20 ;  /* 0x000000141a005986 */ /* 0x0011e2000c101508 */
[----:B------:R-:W-:-:S02]  /*2bb0*/  IADD3 R3, R4, 0x9, RZ ;  /* 0x0000000904037810 */ /* 0x000fc40007ffe0ff */
[C---:B------:R-:W-:Y:S02]  /*2bc0*/  IADD3 R5, R29.reuse, c[0x0][0x198], RZ ;  /* 0x000066001d057a10 */ /* 0x040fe40007ffe0ff */
[----:B------:R-:W-:Y:S02]  /*2bd0*/  LEA.HI.X.SX32 R29, R29, R0, 0x1, P6 ;  /* 0x000000001d1d7211 */ /* 0x000fe400030f0eff */
[----:B------:R-:W-:Y:S02]  /*2be0*/  ISETP.LT.AND P2, PT, R3, c[0x0][0x17c], !P0 ;  /* 0x00005f0003007a0c */ /* 0x000fe40004741270 */
[C---:B-1----:R-:W-:Y:S02]  /*2bf0*/  LEA R24, P6, R5.reuse, R2, 0x1 ;  /* 0x0000000205187211 */ /* 0x042fe400078c08ff */
[----:B------:R-:W-:Y:S02]  /*2c00*/  IADD3 R3, R4, 0xa, RZ ;  /* 0x0000000a04037810 */ /* 0x000fe40007ffe0ff */
[----:B0-----:R-:W-:-:S02]  /*2c10*/  IADD3 R27, R5, c[0x0][0x198], RZ ;  /* 0x00006600051b7a10 */ /* 0x001fc40007ffe0ff */
[----:B------:R-:W-:Y:S02]  /*2c20*/  PRMT R8, R20, 0x7632, R8 ;  /* 0x0000763214087816 */ /* 0x000fe40000000008 */
[----:B------:R-:W-:Y:S02]  /*2c30*/  LEA.HI.X.SX32 R25, R5, R0, 0x1, P6 ;  /* 0x0000000005197211 */ /* 0x000fe400030f0eff */
[----:B------:R-:W-:Y:S01]  /*2c40*/  ISETP.LT.AND P1, PT, R3, c[0x0][0x17c], !P0 ;  /* 0x00005f0003007a0c */ /* 0x000fe20004721270 */
[----:B------:R0:W-:Y:S01]  /*2c50*/  @P4 STG.E.U16 [R6.64], R8 ;  /* 0x0000000806004986 */ /* 0x0001e2000c101508 */
[C---:B------:R-:W-:Y:S02]  /*2c60*/  LEA R26, P6, R27.reuse, R2, 0x1 ;  /* 0x000000021b1a7211 */ /* 0x040fe400078c08ff */
[----:B------:R-:W-:Y:S01]  /*2c70*/  IADD3 R3, R4, 0xb, RZ ;  /* 0x0000000b04037810 */ /* 0x000fe20007ffe0ff */
[----:B------:R1:W-:Y:S01]  /*2c80*/  @P3 STG.E.U16 [R28.64], R9 ;  /* 0x000000091c003986 */ /* 0x0003e2000c101508 */
[----:B------:R-:W-:-:S02]  /*2c90*/  IADD3 R5, R27, c[0x0][0x198], RZ ;  /* 0x000066001b057a10 */ /* 0x000fc40007ffe0ff */
[----:B------:R-:W-:Y:S02]  /*2ca0*/  LEA.HI.X.SX32 R27, R27, R0, 0x1, P6 ;  /* 0x000000001b1b7211 */ /* 0x000fe400030f0eff */
[----:B------:R-:W-:Y:S02]  /*2cb0*/  ISETP.LT.AND P5, PT, R3, c[0x0][0x17c], !P0 ;  /* 0x00005f0003007a0c */ /* 0x000fe400047a1270 */
[----:B------:R-:W-:Y:S02]  /*2cc0*/  PRMT R12, R9, 0x7632, R12 ;  /* 0x00007632090c7816 */ /* 0x000fe4000000000c */
[C---:B0-----:R-:W-:Y:S02]  /*2cd0*/  LEA R6, P6, R5.reuse, R2, 0x1 ;  /* 0x0000000205067211 */ /* 0x041fe400078c08ff */
[----:B------:R-:W-:Y:S01]  /*2ce0*/  IADD3 R3, R4, 0xc, RZ ;  /* 0x0000000c04037810 */ /* 0x000fe20007ffe0ff */
[----:B------:R0:W-:Y:S01]  /*2cf0*/  @P2 STG.E.U16 [R24.64], R12 ;  /* 0x0000000c18002986 */ /* 0x0001e2000c101508 */
[----:B-1----:R-:W-:-:S02]  /*2d00*/  IADD3 R9, R5, c[0x0][0x198], RZ ;  /* 0x0000660005097a10 */ /* 0x002fc40007ffe0ff */
[----:B------:R-:W-:Y:S01]  /*2d10*/  LEA.HI.X.SX32 R7, R5, R0, 0x1, P6 ;  /* 0x0000000005077211 */ /* 0x000fe200030f0eff */
[----:B------:R1:W-:Y:S01]  /*2d20*/  @P1 STG.E.U16 [R26.64], R13 ;  /* 0x0000000d1a001986 */ /* 0x0003e2000c101508 */
[----:B------:R-:W-:Y:S02]  /*2d30*/  ISETP.LT.AND P4, PT, R3, c[0x0][0x17c], !P0 ;  /* 0x00005f0003007a0c */ /* 0x000fe40004781270 */
[C---:B------:R-:W-:Y:S02]  /*2d40*/  LEA R8, P6, R9.reuse, R2, 0x1 ;  /* 0x0000000209087211 */ /* 0x040fe400078c08ff */
[----:B------:R-:W-:Y:S02]  /*2d50*/  IADD3 R3, R4, 0xd, RZ ;  /* 0x0000000d04037810 */ /* 0x000fe40007ffe0ff */
[C---:B------:R-:W-:Y:S02]  /*2d60*/  IADD3 R5, R9.reuse, c[0x0][0x198], RZ ;  /* 0x0000660009057a10 */ /* 0x040fe40007ffe0ff */
[----:B------:R-:W-:-:S02]  /*2d70*/  LEA.HI.X.SX32 R9, R9, R0, 0x1, P6 ;  /* 0x0000000009097211 */ /* 0x000fc400030f0eff */
[----:B------:R-:W-:Y:S02]  /*2d80*/  ISETP.LT.AND P3, PT, R3, c[0x0][0x17c], !P0 ;  /* 0x00005f0003007a0c */ /* 0x000fe40004761270 */
[C---:B0-----:R-:W-:Y:S02]  /*2d90*/  LEA R12, P6, R5.reuse, R2, 0x1 ;  /* 0x00000002050c7211 */ /* 0x041fe400078c08ff */
[----:B------:R-:W-:Y:S02]  /*2da0*/  IADD3 R3, R4, 0xe, RZ ;  /* 0x0000000e04037810 */ /* 0x000fe40007ffe0ff */
[----:B------:R-:W-:Y:S02]  /*2db0*/  IADD3 R25, R5, c[0x0][0x198], RZ ;  /* 0x0000660005197a10 */ /* 0x000fe40007ffe0ff */
[----:B------:R-:W-:Y:S02]  /*2dc0*/  PRMT R16, R13, 0x7632, R16 ;  /* 0x000076320d107816 */ /* 0x000fe40000000010 */
[----:B-1----:R-:W-:-:S02]  /*2dd0*/  LEA.HI.X.SX32 R13, R5, R0, 0x1, P6 ;  /* 0x00000000050d7211 */ /* 0x002fc400030f0eff */
[----:B------:R-:W-:Y:S01]  /*2de0*/  ISETP.LT.AND P2, PT, R3, c[0x0][0x17c], !P0 ;  /* 0x00005f0003007a0c */ /* 0x000fe20004741270 */
[----:B------:R0:W-:Y:S01]  /*2df0*/  @P5 STG.E.U16 [R6.64], R16 ;  /* 0x0000001006005986 */ /* 0x0001e2000c101508 */
[C---:B------:R-:W-:Y:S02]  /*2e00*/  LEA R24, P6, R25.reuse, R2, 0x1 ;  /* 0x0000000219187211 */ /* 0x040fe400078c08ff */
[----:B------:R-:W-:Y:S01]  /*2e10*/  IADD3 R3, R4, 0xf, RZ ;  /* 0x0000000f04037810 */ /* 0x000fe20007ffe0ff */
[----:B------:R1:W-:Y:S01]  /*2e20*/  @P4 STG.E.U16 [R8.64], R17 ;  /* 0x0000001108004986 */ /* 0x0003e2000c101508 */
[C---:B------:R-:W-:Y:S02]  /*2e30*/  IADD3 R5, R25.reuse, c[0x0][0x198], RZ ;  /* 0x0000660019057a10 */ /* 0x040fe40007ffe0ff */
[----:B------:R-:W-:Y:S02]  /*2e40*/  LEA.HI.X.SX32 R25, R25, R0, 0x1, P6 ;  /* 0x0000000019197211 */ /* 0x000fe400030f0eff */
[----:B------:R-:W-:-:S02]  /*2e50*/  ISETP.LT.AND P1, PT, R3, c[0x0][0x17c], !P0 ;  /* 0x00005f0003007a0c */ /* 0x000fc40004721270 */
[C---:B------:R-:W-:Y:S02]  /*2e60*/  IADD3 R3, R4.reuse, 0x10, RZ ;  /* 0x0000001004037810 */ /* 0x040fe40007ffe0ff */
[----:B0-----:R-:W-:Y:S02]  /*2e70*/  PRMT R7, R17, 0x7632, R7 ;  /* 0x0000763211077816 */ /* 0x001fe40000000007 */
[C---:B------:R-:W-:Y:S02]  /*2e80*/  LEA R6, P6, R5.reuse, R2, 0x1 ;  /* 0x0000000205067211 */ /* 0x040fe400078c08ff */
[----:B-1----:R-:W-:Y:S01]  /*2e90*/  IADD3 R9, R5, c[0x0][0x198], RZ ;  /* 0x0000660005097a10 */ /* 0x002fe20007ffe0ff */
[----:B------:R0:W-:Y:S01]  /*2ea0*/  @P3 STG.E.U16 [R12.64], R7 ;  /* 0x000000070c003986 */ /* 0x0001e2000c101508 */
[----:B------:R-:W-:Y:S02]  /*2eb0*/  ISETP.LT.AND P5, PT, R3, c[0x0][0x17c], !P0 ;  /* 0x00005f0003007a0c */ /* 0x000fe400047a1270 */
[----:B------:R-:W-:Y:S01]  /*2ec0*/  IADD3 R3, R4, 0x11, RZ ;  /* 0x0000001104037810 */ /* 0x000fe20007ffe0ff */
[----:B------:R-:W-:Y:S03]  /*2ed0*/  @P2 STG.E.U16 [R24.64], R21 ;  /* 0x0000001518002986 */ /* 0x000fe6000c101508 */
[----:B------:R-:W-:-:S02]  /*2ee0*/  ISETP.LT.AND P4, PT, R3, c[0x0][0x17c], !P0 ;  /* 0x00005f0003007a0c */ /* 0x000fc40004781270 */
[----:B------:R-:W-:Y:S02]  /*2ef0*/  IADD3 R3, R4, 0x12, RZ ;  /* 0x0000001204037810 */ /* 0x000fe40007ffe0ff */
[----:B0-----:R-:W-:Y:S02]  /*2f00*/  LEA.HI.X.SX32 R7, R5, R0, 0x1, P6 ;  /* 0x0000000005077211 */ /* 0x001fe400030f0eff */
[C---:B------:R-:W-:Y:S02]  /*2f10*/  LEA R8, P6, R9.reuse, R2, 0x1 ;  /* 0x0000000209087211 */ /* 0x040fe400078c08ff */
[----:B------:R-:W-:Y:S02]  /*2f20*/  IADD3 R5, R9, c[0x0][0x198], RZ ;  /* 0x0000660009057a10 */ /* 0x000fe40007ffe0ff */
[----:B------:R-:W-:Y:S02]  /*2f30*/  PRMT R13, R21, 0x7632, R13 ;  /* 0x00007632150d7816 */ /* 0x000fe4000000000d */
[----:B------:R-:W-:-:S02]  /*2f40*/  LEA.HI.X.SX32 R9, R9, R0, 0x1, P6 ;  /* 0x0000000009097211 */ /* 0x000fc400030f0eff */
[C---:B------:R-:W-:Y:S01]  /*2f50*/  LEA R12, P6, R5.reuse, R2, 0x1 ;  /* 0x00000002050c7211 */ /* 0x040fe200078c08ff */
[----:B------:R0:W-:Y:S01]  /*2f60*/  @P1 STG.E.U16 [R6.64], R13 ;  /* 0x0000000d06001986 */ /* 0x0001e2000c101508 */
[----:B------:R-:W-:Y:S02]  /*2f70*/  IADD3 R17, R5, c[0x0][0x198], RZ ;  /* 0x0000660005117a10 */ /* 0x000fe40007ffe0ff */
[----:B------:R-:W-:Y:S01]  /*2f80*/  ISETP.LT.AND P3, PT, R3, c[0x0][0x17c], !P0 ;  /* 0x00005f0003007a0c */ /* 0x000fe20004761270 */
[----:B------:R1:W-:Y:S01]  /*2f90*/  @P5 STG.E.U16 [R8.64], R10 ;  /* 0x0000000a08005986 */ /* 0x0003e2000c101508 */
[----:B------:R-:W-:-:S04]  /*2fa0*/  IADD3 R3, R4, 0x13, RZ ;  /* 0x0000001304037810 */ /* 0x000fc80007ffe0ff */
[----:B------:R-:W-:Y:S02]  /*2fb0*/  ISETP.LT.AND P2, PT, R3, c[0x0][0x17c], !P0 ;  /* 0x00005f0003007a0c */ /* 0x000fe40004741270 */
[----:B------:R-:W-:Y:S02]  /*2fc0*/  IADD3 R3, R4, 0x14, RZ ;  /* 0x0000001404037810 */ /* 0x000fe40007ffe0ff */
[----:B0-----:R-:W-:Y:S02]  /*2fd0*/  LEA.HI.X.SX32 R13, R5, R0, 0x1, P6 ;  /* 0x00000000050d7211 */ /* 0x001fe400030f0eff */
[C---:B------:R-:W-:Y:S02]  /*2fe0*/  LEA R16, P6, R17.reuse, R2, 0x1 ;  /* 0x0000000211107211 */ /* 0x040fe400078c08ff */
[----:B------:R-:W-:Y:S02]  /*2ff0*/  IADD3 R5, R17, c[0x0][0x198], RZ ;  /* 0x0000660011057a10 */ /* 0x000fe40007ffe0ff */
[----:B------:R-:W-:-:S02]  /*3000*/  PRMT R7, R10, 0x7632, R7 ;  /* 0x000076320a077816 */ /* 0x000fc40000000007 */
[----:B------:R-:W-:Y:S02]  /*3010*/  LEA.HI.X.SX32 R17, R17, R0, 0x1, P6 ;  /* 0x0000000011117211 */ /* 0x000fe400030f0eff */
[C---:B------:R-:W-:Y:S01]  /*3020*/  LEA R6, P6, R5.reuse, R2, 0x1 ;  /* 0x0000000205067211 */ /* 0x040fe200078c08ff */
[----:B------:R0:W-:Y:S01]  /*3030*/  @P4 STG.E.U16 [R12.64], R7 ;  /* 0x000000070c004986 */ /* 0x0001e2000c101508 */
[----:B-1----:R-:W-:Y:S02]  /*3040*/  IADD3 R9, R5, c[0x0][0x198], RZ ;  /* 0x0000660005097a10 */ /* 0x002fe40007ffe0ff */
[----:B------:R-:W-:Y:S01]  /*3050*/  ISETP.LT.AND P1, PT, R3, c[0x0][0x17c], !P0 ;  /* 0x00005f0003007a0c */ /* 0x000fe20004721270 */
[----:B------:R1:W-:Y:S01]  /*3060*/  @P3 STG.E.U16 [R16.64], R14 ;  /* 0x0000000e10003986 */ /* 0x0003e2000c101508 */
[----:B------:R-:W-:Y:S02]  /*3070*/  IADD3 R3, R4, 0x15, RZ ;  /* 0x0000001504037810 */ /* 0x000fe40007ffe0ff */
[----:B------:R-:W-:-:S02]  /*3080*/  PRMT R10, R14, 0x7632, R10 ;  /* 0x000076320e0a7816 */ /* 0x000fc4000000000a */
[----:B------:R-:W-:Y:S02]  /*3090*/  ISETP.LT.AND P5, PT, R3, c[0x0][0x17c], !P0 ;  /* 0x00005f0003007a0c */ /* 0x000fe400047a1270 */
[----:B------:R-:W-:Y:S02]  /*30a0*/  IADD3 R3, R4, 0x16, RZ ;  /* 0x0000001604037810 */ /* 0x000fe40007ffe0ff */
[----:B0-----:R-:W-:Y:S02]  /*30b0*/  LEA.HI.X.SX32 R7, R5, R0, 0x1, P6 ;  /* 0x0000000005077211 */ /* 0x001fe400030f0eff */
[C---:B------:R-:W-:Y:S02]  /*30c0*/  LEA R8, P6, R9.reuse, R2, 0x1 ;  /* 0x0000000209087211 */ /* 0x040fe400078c08ff */
[C---:B------:R-:W-:Y:S01]  /*30d0*/  IADD3 R5, R9.reuse, c[0x0][0x198], RZ ;  /* 0x0000660009057a10 */ /* 0x040fe20007ffe0ff */
[----:B------:R0:W-:Y:S01]  /*30e0*/  @P2 STG.E.U16 [R6.64], R10 ;  /* 0x0000000a06002986 */ /* 0x0001e2000c101508 */
[----:B------:R-:W-:-:S02]  /*30f0*/  LEA.HI.X.SX32 R9, R9, R0, 0x1, P6 ;  /* 0x0000000009097211 */ /* 0x000fc400030f0eff */
[C---:B------:R-:W-:Y:S02]  /*3100*/  LEA R12, P6, R5.reuse, R2, 0x1 ;  /* 0x00000002050c7211 */ /* 0x040fe400078c08ff */
[C---:B-1----:R-:W-:Y:S01]  /*3110*/  IADD3 R17, R5.reuse, c[0x0][0x198], RZ ;  /* 0x0000660005117a10 */ /* 0x042fe20007ffe0ff */
[----:B------:R1:W-:Y:S01]  /*3120*/  @P1 STG.E.U16 [R8.64], R18 ;  /* 0x0000001208001986 */ /* 0x0003e2000c101508 */
[----:B------:R-:W-:Y:S02]  /*3130*/  LEA.HI.X.SX32 R13, R5, R0, 0x1, P6 ;  /* 0x00000000050d7211 */ /* 0x000fe400030f0eff */
[----:B------:R-:W-:Y:S02]  /*3140*/  LEA R16, P6, R17, R2, 0x1 ;  /* 0x0000000211107211 */ /* 0x000fe400078c08ff */
[----:B------:R-:W-:Y:S02]  /*3150*/  ISETP.LT.AND P4, PT, R3, c[0x0][0x17c], !P0 ;  /* 0x00005f0003007a0c */ /* 0x000fe40004781270 */
[----:B------:R-:W-:-:S02]  /*3160*/  IADD3 R5, R17, c[0x0][0x198], RZ ;  /* 0x0000660011057a10 */ /* 0x000fc40007ffe0ff */
[----:B------:R-:W-:Y:S02]  /*3170*/  IADD3 R3, R4, 0x17, RZ ;  /* 0x0000001704037810 */ /* 0x000fe40007ffe0ff */
[----:B0-----:R-:W-:Y:S02]  /*3180*/  PRMT R7, R18, 0x7632, R7 ;  /* 0x0000763212077816 */ /* 0x001fe40000000007 */
[----:B------:R-:W-:Y:S02]  /*3190*/  LEA.HI.X.SX32 R17, R17, R0, 0x1, P6 ;  /* 0x0000000011117211 */ /* 0x000fe400030f0eff */
[----:B------:R-:W-:Y:S01]  /*31a0*/  LEA R6, P6, R5, R2, 0x1 ;  /* 0x0000000205067211 */ /* 0x000fe200078c08ff */
[----:B------:R0:W-:Y:S01]  /*31b0*/  @P5 STG.E.U16 [R12.64], R7 ;  /* 0x000000070c005986 */ /* 0x0001e2000c101508 */
[----:B------:R-:W-:Y:S02]  /*31c0*/  ISETP.LT.AND P3, PT, R3, c[0x0][0x17c], !P0 ;  /* 0x00005f0003007a0c */ /* 0x000fe40004761270 */
[----:B-1----:R-:W-:Y:S01]  /*31d0*/  IADD3 R9, R5, c[0x0][0x198], RZ ;  /* 0x0000660005097a10 */ /* 0x002fe20007ffe0ff */
[----:B------:R1:W-:Y:S01]  /*31e0*/  @P4 STG.E.U16 [R16.64], R22 ;  /* 0x0000001610004986 */ /* 0x0003e2000c101508 */
[----:B------:R-:W-:-:S02]  /*31f0*/  IADD3 R3, R4, 0x18, RZ ;  /* 0x0000001804037810 */ /* 0x000fc40007ffe0ff */
[----:B------:R-:W-:Y:S02]  /*3200*/  PRMT R10, R22, 0x7632, R10 ;  /* 0x00007632160a7816 */ /* 0x000fe4000000000a */
[----:B------:R-:W-:Y:S02]  /*3210*/  ISETP.LT.AND P2, PT, R3, c[0x0][0x17c], !P0 ;  /* 0x00005f0003007a0c */ /* 0x000fe40004741270 */
[----:B------:R-:W-:Y:S02]  /*3220*/  IADD3 R3, R4, 0x19, RZ ;  /* 0x0000001904037810 */ /* 0x000fe40007ffe0ff */
[----:B0-----:R-:W-:Y:S02]  /*3230*/  LEA.HI.X.SX32 R7, R5, R0, 0x1, P6 ;  /* 0x0000000005077211 */ /* 0x001fe400030f0eff */
[C---:B------:R-:W-:Y:S02]  /*3240*/  LEA R8, P6, R9.reuse, R2, 0x1 ;  /* 0x0000000209087211 */ /* 0x040fe400078c08ff */
[C---:B------:R-:W-:Y:S01]  /*3250*/  IADD3 R5, R9.reuse, c[0x0][0x198], RZ ;  /* 0x0000660009057a10 */ /* 0x040fe20007ffe0ff */
[----:B------:R0:W-:Y:S01]  /*3260*/  @P3 STG.E.U16 [R6.64], R10 ;  /* 0x0000000a06003986 */ /* 0x0001e2000c101508 */
[----:B------:R-:W-:-:S02]  /*3270*/  LEA.HI.X.SX32 R9, R9, R0, 0x1, P6 ;  /* 0x0000000009097211 */ /* 0x000fc400030f0eff */
[----:B------:R-:W-:Y:S02]  /*3280*/  LEA R12, P6, R5, R2, 0x1 ;  /* 0x00000002050c7211 */ /* 0x000fe400078c08ff */
[----:B------:R-:W-:Y:S01]  /*3290*/  ISETP.LT.AND P1, PT, R3, c[0x0][0x17c], !P0 ;  /* 0x00005f0003007a0c */ /* 0x000fe20004721270 */
[----:B------:R-:W-:Y:S01]  /*32a0*/  @P2 STG.E.U16 [R8.64], R11 ;  /* 0x0000000b08002986 */ /* 0x000fe2000c101508 */
[C---:B-1----:R-:W-:Y:S02]  /*32b0*/  IADD3 R17, R5.reuse, c[0x0][0x198], RZ ;  /* 0x0000660005117a10 */ /* 0x042fe40007ffe0ff */
[----:B------:R-:W-:Y:S02]  /*32c0*/  IADD3 R3, R4, 0x1a, RZ ;  /* 0x0000001a04037810 */ /* 0x000fe40007ffe0ff */
[----:B------:R-:W-:Y:S02]  /*32d0*/  LEA.HI.X.SX32 R13, R5, R0, 0x1, P6 ;  /* 0x00000000050d7211 */ /* 0x000fe400030f0eff */
[----:B------:R-:W-:-:S02]  /*32e0*/  IADD3 R5, R17, c[0x0][0x198], RZ ;  /* 0x0000660011057a10 */ /* 0x000fc40007ffe0ff */
[----:B------:R-:W-:Y:S02]  /*32f0*/  ISETP.LT.AND P5, PT, R3, c[0x0][0x17c], !P0 ;  /* 0x00005f0003007a0c */ /* 0x000fe400047a1270 */
[----:B------:R-:W-:Y:S02]  /*3300*/  IADD3 R3, R4, 0x1b, RZ ;  /* 0x0000001b04037810 */ /* 0x000fe40007ffe0ff */
[----:B0-----:R-:W-:Y:S02]  /*3310*/  PRMT R7, R11, 0x7632, R7 ;  /* 0x000076320b077816 */ /* 0x001fe40000000007 */
[----:B------:R-:W-:Y:S02]  /*3320*/  IADD3 R21, R5, c[0x0][0x198], RZ ;  /* 0x0000660005157a10 */ /* 0x000fe40007ffe0ff */
[----:B------:R-:W-:Y:S01]  /*3330*/  ISETP.LT.AND P4, PT, R3, c[0x0][0x17c], !P0 ;  /* 0x00005f0003007a0c */ /* 0x000fe20004781270 */
[----:B------:R0:W-:Y:S01]  /*3340*/  @P1 STG.E.U16 [R12.64], R7 ;  /* 0x000000070c001986 */ /* 0x0001e2000c101508 */
[----:B------:R-:W-:-:S02]  /*3350*/  LEA R6, P6, R17, R2, 0x1 ;  /* 0x0000000211067211 */ /* 0x000fc400078c08ff */
[C---:B------:R-:W-:Y:S02]  /*3360*/  IADD3 R3, R4.reuse, 0x1c, RZ ;  /* 0x0000001c04037810 */ /* 0x040fe40007ffe0ff */
[----:B------:R-:W-:Y:S02]  /*3370*/  IADD3 R25, R21, c[0x0][0x198], RZ ;  /* 0x0000660015197a10 */ /* 0x000fe40007ffe0ff */
[----:B------:R-:W-:Y:S02]  /*3380*/  ISETP.LT.AND P3, PT, R3, c[0x0][0x17c], !P0 ;  /* 0x00005f0003007a0c */ /* 0x000fe40004761270 */
[----:B------:R-:W-:Y:S02]  /*3390*/  LEA R16, P1, R5, R2, 0x1 ;  /* 0x0000000205107211 */ /* 0x000fe400078208ff */
[----:B------:R-:W-:Y:S02]  /*33a0*/  IADD3 R3, R4, 0x1d, RZ ;  /* 0x0000001d04037810 */ /* 0x000fe40007ffe0ff */
[----:B0-----:R-:W-:-:S02]  /*33b0*/  LEA.HI.X.SX32 R7, R17, R0, 0x1, P6 ;  /* 0x0000000011077211 */ /* 0x001fc400030f0eff */
[----:B------:R-:W-:Y:S02]  /*33c0*/  LEA R20, P6, R21, R2, 0x1 ;  /* 0x0000000215147211 */ /* 0x000fe400078c08ff */
[----:B------:R-:W-:Y:S01]  /*33d0*/  IADD3 R27, R25, c[0x0][0x198], RZ ;  /* 0x00006600191b7a10 */ /* 0x000fe20007ffe0ff */
[----:B------:R0:W-:Y:S01]  /*33e0*/  @P5 STG.E.U16 [R6.64], R15 ;  /* 0x0000000f06005986 */ /* 0x0001e2000c101508 */
[-C--:B------:R-:W-:Y:S02]  /*33f0*/  LEA.HI.X.SX32 R17, R5, R0.reuse, 0x1, P1 ;  /* 0x0000000005117211 */ /* 0x080fe400008f0eff */
[----:B------:R-:W-:Y:S02]  /*3400*/  LEA.HI.X.SX32 R21, R21, R0, 0x1, P6 ;  /* 0x0000000015157211 */ /* 0x000fe400030f0eff */
[----:B------:R-:W-:Y:S02]  /*3410*/  ISETP.LT.AND P2, PT, R3, c[0x0][0x17c], !P0 ;  /* 0x00005f0003007a0c */ /* 0x000fe40004741270 */
[----:B------:R-:W-:-:S02]  /*3420*/  LEA R8, P6, R25, R2, 0x1 ;  /* 0x0000000219087211 */ /* 0x000fc400078c08ff */
[C---:B------:R-:W-:Y:S02]  /*3430*/  LEA R10, P1, R27.reuse, R2, 0x1 ;  /* 0x000000021b0a7211 */ /* 0x040fe400078208ff */
[C---:B------:R-:W-:Y:S02]  /*3440*/  IADD3 R3, R4.reuse, 0x1e, RZ ;  /* 0x0000001e04037810 */ /* 0x040fe40007ffe0ff */
[----:B------:R-:W-:Y:S02]  /*3450*/  IADD3 R5, R27, c[0x0][0x198], RZ ;  /* 0x000066001b057a10 */ /* 0x000fe40007ffe0ff */
[----:B------:R-:W-:Y:S02]  /*3460*/  IADD3 R4, R4, 0x1f, RZ ;  /* 0x0000001f04047810 */ /* 0x000fe40007ffe0ff */
[-C--:B------:R-:W-:Y:S02]  /*3470*/  LEA.HI.X.SX32 R9, R25, R0.reuse, 0x1, P6 ;  /* 0x0000000019097211 */ /* 0x080fe400030f0eff */
[----:B------:R-:W-:-:S02]  /*3480*/  LEA.HI.X.SX32 R11, R27, R0, 0x1, P1 ;  /* 0x000000001b0b7211 */ /* 0x000fc400008f0eff */
[----:B------:R-:W-:Y:S02]  /*3490*/  LEA R2, P6, R5, R2, 0x1 ;  /* 0x0000000205027211 */ /* 0x000fe400078c08ff */
[----:B------:R-:W-:Y:S02]  /*34a0*/  ISETP.LT.AND P1, PT, R3, c[0x0][0x17c], !P0 ;  /* 0x00005f0003007a0c */ /* 0x000fe40004721270 */
[----:B------:R-:W-:Y:S02]  /*34b0*/  ISETP.LT.AND P0, PT, R4, c[0x0][0x17c], !P0 ;  /* 0x00005f0004007a0c */ /* 0x000fe40004701270 */
[----:B------:R-:W-:Y:S02]  /*34c0*/  LEA.HI.X.SX32 R3, R5, R0, 0x1, P6 ;  /* 0x0000000005037211 */ /* 0x000fe400030f0eff */
[----:B------:R-:W-:Y:S02]  /*34d0*/  PRMT R0, R15, 0x7632, R0 ;  /* 0x000076320f007816 */ /* 0x000fe40000000000 */
[----:B------:R-:W-:-:S03]  /*34e0*/  PRMT R4, R19, 0x7632, R4 ;  /* 0x0000763213047816 */ /* 0x000fc60000000004 */
[----:B------:R0:W-:Y:S04]  /*34f0*/  @P4 STG.E.U16 [R16.64], R0 ;  /* 0x0000000010004986 */ /* 0x0001e8000c101508 */
[----:B------:R0:W-:Y:S04]  /*3500*/  @P3 STG.E.U16 [R20.64], R19 ;  /* 0x0000001314003986 */ /* 0x0001e8000c101508 */
[----:B------:R0:W-:Y:S04]  /*3510*/  @P2 STG.E.U16 [R8.64], R4 ;  /* 0x0000000408002986 */ /* 0x0001e8000c101508 */
[----:B------:R0:W-:Y:S01]  /*3520*/  @P1 STG.E.U16 [R10.64], R23 ;  /* 0x000000170a001986 */ /* 0x0001e2000c101508 */
[----:B------:R-:W-:Y:S05]  /*3530*/  @!P0 EXIT ;  /* 0x000000000000894d */ /* 0x000fea0003800000 */
[----:B0-----:R-:W-:-:S05]  /*3540*/  PRMT R23, R23, 0x7632, R23 ;  /* 0x0000763217177816 */ /* 0x001fca0000000017 */
[----:B------:R-:W-:Y:S01]  /*3550*/  STG.E.U16 [R2.64], R23 ;  /* 0x0000001702007986 */ /* 0x000fe2000c101508 */
[----:B------:R-:W-:Y:S05]  /*3560*/  EXIT ;  /* 0x000000000000794d */ /* 0x000fea0003800000 */
.L_x_3:
[----:B------:R-:W-:-:S00]  /*3570*/  BRA `(.L_x_3) ;  /* 0xfffffff000007947 */ /* 0x000fc0000383ffff */
[----:B------:R-:W-:-:S00]  /*3580*/  NOP ;  /* 0x0000000000007918 */ /* 0x000fc00000000000 */
[----:B------:R-:W-:-:S00]  /*3590*/  NOP ;  /* 0x0000000000007918 */ /* 0x000fc00000000000 */
[----:B------:R-:W-:-:S00]  /*35a0*/  NOP ;  /* 0x0000000000007918 */ /* 0x000fc00000000000 */
[----:B------:R-:W-:-:S00]  /*35b0*/  NOP ;  /* 0x0000000000007918 */ /* 0x000fc00000000000 */
[----:B------:R-:W-:-:S00]  /*35c0*/  NOP ;  /* 0x0000000000007918 */ /* 0x000fc00000000000 */
[----:B------:R-:W-:-:S00]  /*35d0*/  NOP ;  /* 0x0000000000007918 */ /* 0x000fc00000000000 */
[----:B------:R-:W-:-:S00]  /*35e0*/  NOP ;  /* 0x0000000000007918 */ /* 0x000fc00000000000 */
[----:B------:R-:W-:-:S00]  /*35f0*/  NOP ;  /* 0x0000000000007918 */ /* 0x000fc00000000000 */
.L_x_4:


//--------------------- .nv.shared.matmul_kernel  --------------------------
	.section	.nv.shared.matmul_kernel,"aw",@nobits
	.sectionflags	@""
	.align	16
